	.target	sm_100a

	.elftype	@"ET_EXEC"


//--------------------- .note.nv.tkinfo           --------------------------
	.section	.note.nv.tkinfo,"",@"SHT_NOTE"
	.sectionflags	@"SHF_NOTE_NV_TKINFO"
	.tkinfo
        /*0018*/ 	.word	0x00000002
        /*0030*/ 	.string	""
        /*0030*/ 	.string	"ptxas"
        /*0030*/ 	.string	"Cuda compilation tools, release 13.0, V13.0.88"
        /*0030*/ 	.string	"Build cuda_13.0.r13.0/compiler.36424714_0"
        /*0030*/ 	.string	"-arch sm_100a -m 64 "



//--------------------- .note.nv.cuinfo           --------------------------
	.section	.note.nv.cuinfo,"",@"SHT_NOTE"
	.sectionflags	@"SHF_NOTE_NV_CUINFO"
        /*0018*/ 	.short	0x0002
        /*001a*/ 	.short	0x0064
        /*001c*/ 	.short	0x0082
	.zero		2


//--------------------- .nv.info                  --------------------------
	.section	.nv.info,"",@"SHT_CUDA_INFO"
	.align	4


	//----- nvinfo : EIATTR_REGCOUNT
	.align		4
        /*0000*/ 	.byte	0x04, 0x2f
        /*0002*/ 	.short	(.L_19 - .L_18)
	.align		4
.L_18:
        /*0004*/ 	.word	index@(_ZN7cutlass13device_kernelINS_4gemm6kernel13GemmUniversalIN4cute5tupleIJiiiiEEENS1_10collective13CollectiveMmaINS1_35MainloopSm100TmaUmmaWarpSpecializedILi24ELi2ELi4ENS5_IJNS4_1CILi1EEENSA_ILi4EEESB_EEEEENS5_IJNSA_ILi128EEESF_NSA_ILi32EEEEEENS_12float_e4m3_tENS5_IJlSB_lEEESI_SJ_NS4_8TiledMMAINS4_8MMA_AtomIJNS4_10MMA_TraitsINS4_19SM100_MMA_F8F6F4_SSEJSI_SI_fSF_SF_NS4_17integral_constantINS4_4UMMA5MajorELSQ_0EEESR_NSO_INSP_7ScaleInELSS_0EEEST_EEEEEENS4_6LayoutINS5_IJSB_SB_SB_EEENS5_IJNSA_ILi0EEESY_SY_EEEEENS5_IJNS4_10UnderscoreES11_S11_EEEEENS4_23SM90_TMA_LOAD_MULTICASTENS4_14ComposedLayoutINS4_7SwizzleILi1ELi4ELi3EEENS4_18smem_ptr_flag_bitsILi8EEENSW_INS5_IJNSA_ILi8EEESG_EEENS5_IJSG_SB_EEEEEEEvNS4_8identityENS4_13SM90_TMA_LOADES1E_vS1F_EENS_8epilogue10collective18CollectiveEpilogueINS1I_23Sm100TmaWarpSpecializedILi2ELi2ELi64ELb0ELb0EEEJSH_NS5_IJNSW_ISF_SB_EENSW_INSA_ILi64EEESB_EEEEESI_SJ_SI_SJ_NS1I_6fusion15FusionCallbacksIS1M_NS1R_17LinearCombinationISI_fSI_fLNS_15FloatRoundStyleE2EEESH_S1Q_JEEENS4_5SM1004TMEM4LOAD26SM100_TMEM_LOAD_32dp32b64xES1G_NS15_INS16_ILi2ELi4ELi3EEES19_NSW_INS5_IJS1A_S1O_EEENS5_IJS1O_SB_EEEEEEENS4_39AutoVectorizingCopyWithAssumedAlignmentILi128EEENS4_14SM90_TMA_STOREES25_S27_S27_EEEvvEEEEvNT_6ParamsE)
        /*0008*/ 	.word	0x000000cf


	//----- nvinfo : EIATTR_FRAME_SIZE
	.align		4
.L_19:
        /*000c*/ 	.byte	0x04, 0x11
        /*000e*/ 	.short	(.L_21 - .L_20)
	.align		4
.L_20:
        /*0010*/ 	.word	index@($__internal_2_$__cuda_sm10x_tcgen05_guardrail_trap_unallocated_columns_being_dealloced)
        /*0014*/ 	.word	0x00000000


	//----- nvinfo : EIATTR_FRAME_SIZE
	.align		4
.L_21:
        /*0018*/ 	.byte	0x04, 0x11
        /*001a*/ 	.short	(.L_23 - .L_22)
	.align		4
.L_22:
        /*001c*/ 	.word	index@($__internal_1_$__cuda_sm10x_tcgen05_guardrail_trap_phase_invalid_during_alloc)
        /*0020*/ 	.word	0x00000000


	//----- nvinfo : EIATTR_FRAME_SIZE
	.align		4
.L_23:
        /*0024*/ 	.byte	0x04, 0x11
        /*0026*/ 	.short	(.L_25 - .L_24)
	.align		4
.L_24:
        /*0028*/ 	.word	index@($__internal_0_$__cuda_sm10x_tcgen05_guardrail_trap_col_being_dealloced_not_returned_by_alloc)
        /*002c*/ 	.word	0x00000000


	//----- nvinfo : EIATTR_FRAME_SIZE
	.align		4
.L_25:
        /*0030*/ 	.byte	0x04, 0x11
        /*0032*/ 	.short	(.L_27 - .L_26)
	.align		4
.L_26:
        /*0034*/ 	.word	index@(_ZN7cutlass13device_kernelINS_4gemm6kernel13GemmUniversalIN4cute5tupleIJiiiiEEENS1_10collective13CollectiveMmaINS1_35MainloopSm100TmaUmmaWarpSpecializedILi24ELi2ELi4ENS5_IJNS4_1CILi1EEENSA_ILi4EEESB_EEEEENS5_IJNSA_ILi128EEESF_NSA_ILi32EEEEEENS_12float_e4m3_tENS5_IJlSB_lEEESI_SJ_NS4_8TiledMMAINS4_8MMA_AtomIJNS4_10MMA_TraitsINS4_19SM100_MMA_F8F6F4_SSEJSI_SI_fSF_SF_NS4_17integral_constantINS4_4UMMA5MajorELSQ_0EEESR_NSO_INSP_7ScaleInELSS_0EEEST_EEEEEENS4_6LayoutINS5_IJSB_SB_SB_EEENS5_IJNSA_ILi0EEESY_SY_EEEEENS5_IJNS4_10UnderscoreES11_S11_EEEEENS4_23SM90_TMA_LOAD_MULTICASTENS4_14ComposedLayoutINS4_7SwizzleILi1ELi4ELi3EEENS4_18smem_ptr_flag_bitsILi8EEENSW_INS5_IJNSA_ILi8EEESG_EEENS5_IJSG_SB_EEEEEEEvNS4_8identityENS4_13SM90_TMA_LOADES1E_vS1F_EENS_8epilogue10collective18CollectiveEpilogueINS1I_23Sm100TmaWarpSpecializedILi2ELi2ELi64ELb0ELb0EEEJSH_NS5_IJNSW_ISF_SB_EENSW_INSA_ILi64EEESB_EEEEESI_SJ_SI_SJ_NS1I_6fusion15FusionCallbacksIS1M_NS1R_17LinearCombinationISI_fSI_fLNS_15FloatRoundStyleE2EEESH_S1Q_JEEENS4_5SM1004TMEM4LOAD26SM100_TMEM_LOAD_32dp32b64xES1G_NS15_INS16_ILi2ELi4ELi3EEES19_NSW_INS5_IJS1A_S1O_EEENS5_IJS1O_SB_EEEEEEENS4_39AutoVectorizingCopyWithAssumedAlignmentILi128EEENS4_14SM90_TMA_STOREES25_S27_S27_EEEvvEEEEvNT_6ParamsE)
        /*0038*/ 	.word	0x00000000


	//----- nvinfo : EIATTR_MIN_STACK_SIZE
	.align		4
.L_27:
        /*003c*/ 	.byte	0x04, 0x12
        /*003e*/ 	.short	(.L_29 - .L_28)
	.align		4
.L_28:
        /*0040*/ 	.word	index@(_ZN7cutlass13device_kernelINS_4gemm6kernel13GemmUniversalIN4cute5tupleIJiiiiEEENS1_10collective13CollectiveMmaINS1_35MainloopSm100TmaUmmaWarpSpecializedILi24ELi2ELi4ENS5_IJNS4_1CILi1EEENSA_ILi4EEESB_EEEEENS5_IJNSA_ILi128EEESF_NSA_ILi32EEEEEENS_12float_e4m3_tENS5_IJlSB_lEEESI_SJ_NS4_8TiledMMAINS4_8MMA_AtomIJNS4_10MMA_TraitsINS4_19SM100_MMA_F8F6F4_SSEJSI_SI_fSF_SF_NS4_17integral_constantINS4_4UMMA5MajorELSQ_0EEESR_NSO_INSP_7ScaleInELSS_0EEEST_EEEEEENS4_6LayoutINS5_IJSB_SB_SB_EEENS5_IJNSA_ILi0EEESY_SY_EEEEENS5_IJNS4_10UnderscoreES11_S11_EEEEENS4_23SM90_TMA_LOAD_MULTICASTENS4_14ComposedLayoutINS4_7SwizzleILi1ELi4ELi3EEENS4_18smem_ptr_flag_bitsILi8EEENSW_INS5_IJNSA_ILi8EEESG_EEENS5_IJSG_SB_EEEEEEEvNS4_8identityENS4_13SM90_TMA_LOADES1E_vS1F_EENS_8epilogue10collective18CollectiveEpilogueINS1I_23Sm100TmaWarpSpecializedILi2ELi2ELi64ELb0ELb0EEEJSH_NS5_IJNSW_ISF_SB_EENSW_INSA_ILi64EEESB_EEEEESI_SJ_SI_SJ_NS1I_6fusion15FusionCallbacksIS1M_NS1R_17LinearCombinationISI_fSI_fLNS_15FloatRoundStyleE2EEESH_S1Q_JEEENS4_5SM1004TMEM4LOAD26SM100_TMEM_LOAD_32dp32b64xES1G_NS15_INS16_ILi2ELi4ELi3EEES19_NSW_INS5_IJS1A_S1O_EEENS5_IJS1O_SB_EEEEEEENS4_39AutoVectorizingCopyWithAssumedAlignmentILi128EEENS4_14SM90_TMA_STOREES25_S27_S27_EEEvvEEEEvNT_6ParamsE)
        /*0044*/ 	.word	0x00000000
.L_29:


//--------------------- .nv.compat                --------------------------
	.section	.nv.compat,"",@"SHT_CUDA_COMPAT_INFO"
	.align	4
        /*0000*/ 	.byte	0x02, 0x09, 0x01, 0x00, 0x02, 0x02, 0x02, 0x00, 0x02, 0x05, 0x05, 0x00, 0x03, 0x07, 0x01, 0x01
        /*0010*/ 	.byte	0x02, 0x03, 0x01, 0x00, 0x02, 0x06, 0x01, 0x00, 0x04, 0x0b, 0x08, 0x00, 0x09, 0x00, 0x00, 0x00
        /*0020*/ 	.byte	0x00, 0x00, 0x00, 0x00


//--------------------- .nv.info._ZN7cutlass13device_kernelINS_4gemm6kernel13GemmUniversalIN4cute5tupleIJiiiiEEENS1_10collective13CollectiveMmaINS1_35MainloopSm100TmaUmmaWarpSpecializedILi24ELi2ELi4ENS5_IJNS4_1CILi1EEENSA_ILi4EEESB_EEEEENS5_IJNSA_ILi128EEESF_NSA_ILi32EEEEEENS_12float_e4m3_tENS5_IJlSB_lEEESI_SJ_NS4_8TiledMMAINS4_8MMA_AtomIJNS4_10MMA_TraitsINS4_19SM100_MMA_F8F6F4_SSEJSI_SI_fSF_SF_NS4_17integral_constantINS4_4UMMA5MajorELSQ_0EEESR_NSO_INSP_7ScaleInELSS_0EEEST_EEEEEENS4_6LayoutINS5_IJSB_SB_SB_EEENS5_IJNSA_ILi0EEESY_SY_EEEEENS5_IJNS4_10UnderscoreES11_S11_EEEEENS4_23SM90_TMA_LOAD_MULTICASTENS4_14ComposedLayoutINS4_7SwizzleILi1ELi4ELi3EEENS4_18smem_ptr_flag_bitsILi8EEENSW_INS5_IJNSA_ILi8EEESG_EEENS5_IJSG_SB_EEEEEEEvNS4_8identityENS4_13SM90_TMA_LOADES1E_vS1F_EENS_8epilogue10collective18CollectiveEpilogueINS1I_23Sm100TmaWarpSpecializedILi2ELi2ELi64ELb0ELb0EEEJSH_NS5_IJNSW_ISF_SB_EENSW_INSA_ILi64EEESB_EEEEESI_SJ_SI_SJ_NS1I_6fusion15FusionCallbacksIS1M_NS1R_17LinearCombinationISI_fSI_fLNS_15FloatRoundStyleE2EEESH_S1Q_JEEENS4_5SM1004TMEM4LOAD26SM100_TMEM_LOAD_32dp32b64xES1G_NS15_INS16_ILi2ELi4ELi3EEES19_NSW_INS5_IJS1A_S1O_EEENS5_IJS1O_SB_EEEEEEENS4_39AutoVectorizingCopyWithAssumedAlignmentILi128EEENS4_14SM90_TMA_STOREES25_S27_S27_EEEvvEEEEvNT_6ParamsE --------------------------
	.section	.nv.info._ZN7cutlass13device_kernelINS_4gemm6kernel13GemmUniversalIN4cute5tupleIJiiiiEEENS1_10collective13CollectiveMmaINS1_35MainloopSm100TmaUmmaWarpSpecializedILi24ELi2ELi4ENS5_IJNS4_1CILi1EEENSA_ILi4EEESB_EEEEENS5_IJNSA_ILi128EEESF_NSA_ILi32EEEEEENS_12float_e4m3_tENS5_IJlSB_lEEESI_SJ_NS4_8TiledMMAINS4_8MMA_AtomIJNS4_10MMA_TraitsINS4_19SM100_MMA_F8F6F4_SSEJSI_SI_fSF_SF_NS4_17integral_constantINS4_4UMMA5MajorELSQ_0EEESR_NSO_INSP_7ScaleInELSS_0EEEST_EEEEEENS4_6LayoutINS5_IJSB_SB_SB_EEENS5_IJNSA_ILi0EEESY_SY_EEEEENS5_IJNS4_10UnderscoreES11_S11_EEEEENS4_23SM90_TMA_LOAD_MULTICASTENS4_14ComposedLayoutINS4_7SwizzleILi1ELi4ELi3EEENS4_18smem_ptr_flag_bitsILi8EEENSW_INS5_IJNSA_ILi8EEESG_EEENS5_IJSG_SB_EEEEEEEvNS4_8identityENS4_13SM90_TMA_LOADES1E_vS1F_EENS_8epilogue10collective18CollectiveEpilogueINS1I_23Sm100TmaWarpSpecializedILi2ELi2ELi64ELb0ELb0EEEJSH_NS5_IJNSW_ISF_SB_EENSW_INSA_ILi64EEESB_EEEEESI_SJ_SI_SJ_NS1I_6fusion15FusionCallbacksIS1M_NS1R_17LinearCombinationISI_fSI_fLNS_15FloatRoundStyleE2EEESH_S1Q_JEEENS4_5SM1004TMEM4LOAD26SM100_TMEM_LOAD_32dp32b64xES1G_NS15_INS16_ILi2ELi4ELi3EEES19_NSW_INS5_IJS1A_S1O_EEENS5_IJS1O_SB_EEEEEEENS4_39AutoVectorizingCopyWithAssumedAlignmentILi128EEENS4_14SM90_TMA_STOREES25_S27_S27_EEEvvEEEEvNT_6ParamsE,"",@"SHT_CUDA_INFO"
	.sectionflags	@""
	.align	4


	//----- nvinfo : EIATTR_CUDA_API_VERSION
	.align		4
        /*0000*/ 	.byte	0x04, 0x37
        /*0002*/ 	.short	(.L_31 - .L_30)
.L_30:
        /*0004*/ 	.word	0x00000082


	//----- nvinfo : EIATTR_KPARAM_INFO
	.align		4
.L_31:
        /*0008*/ 	.byte	0x04, 0x17
        /*000a*/ 	.short	(.L_33 - .L_32)
.L_32:
        /*000c*/ 	.word	0x00000000
        /*0010*/ 	.short	0x0000
        /*0012*/ 	.short	0x0000
        /*0014*/ 	.byte	0x00, 0xf0, 0x01, 0x20


	//----- nvinfo : EIATTR_AT_ENTRY_FRAGMENTS
	.align		4
.L_33:
        /*0018*/ 	.byte	0x04, 0x4f
        /*001a*/ 	.short	(.L_35 - .L_34)


	//   ....[0]....
.L_34:
        /*001c*/ 	.word	0x00000006


	//----- nvinfo : EIATTR_RESERVED_SMEM_USED
	.align		4
.L_35:
        /*0020*/ 	.byte	0x01, 0x41
	.zero		2


	//----- nvinfo : EIATTR_SPARSE_MMA_MASK
	.align		4
        /*0024*/ 	.byte	0x03, 0x50
        /*0026*/ 	.short	0x0000


	//----- nvinfo : EIATTR_TCGEN05_1CTA_USED
	.align		4
        /*0028*/ 	.byte	0x01, 0x51
	.zero		2


	//----- nvinfo : EIATTR_MAXREG_COUNT
	.align		4
        /*002c*/ 	.byte	0x03, 0x1b
        /*002e*/ 	.short	0x00ff


	//----- nvinfo : EIATTR_NUM_BARRIERS
	.align		4
        /*0030*/ 	.byte	0x02, 0x4c
        /*0032*/ 	.byte	0x07
	.zero		1


	//----- nvinfo : EIATTR_EXTERNS
	.align		4
        /*0034*/ 	.byte	0x04, 0x0f
        /*0036*/ 	.short	(.L_37 - .L_36)


	//   ....[0]....
	.align		4
.L_36:
        /*0038*/ 	.word	index@(__assertfail)


	//----- nvinfo : EIATTR_MERCURY_ISA_VERSION
	.align		4
.L_37:
        /*003c*/ 	.byte	0x03, 0x5f
        /*003e*/ 	.short	0x0101


	//----- nvinfo : EIATTR_INT_WARP_WIDE_INSTR_OFFSETS
	.align		4
        /*0040*/ 	.byte	0x04, 0x31
        /*0042*/ 	.short	(.L_39 - .L_38)


	//   ....[0]....
.L_38:
        /*0044*/ 	.word	0x00004940


	//   ....[1]....
        /*0048*/ 	.word	0x00004960


	//   ....[2]....
        /*004c*/ 	.word	0x00004990


	//   ....[3]....
        /*0050*/ 	.word	0x000054b0


	//   ....[4]....
        /*0054*/ 	.word	0x00005520


	//   ....[5]....
        /*0058*/ 	.word	0x00005600


	//   ....[6]....
        /*005c*/ 	.word	0x000056b0


	//----- nvinfo : EIATTR_COOP_GROUP_MASK_REGIDS
	.align		4
.L_39:
        /*0060*/ 	.byte	0x04, 0x29
        /*0062*/ 	.short	(.L_41 - .L_40)


	//   ....[0]....
.L_40:
        /*0064*/ 	.word	0xffffffff


	//   ....[1]....
        /*0068*/ 	.word	0xffffffff


	//   ....[2]....
        /*006c*/ 	.word	0xffffffff


	//   ....[3]....
        /*0070*/ 	.word	0xffffffff


	//   ....[4]....
        /*0074*/ 	.word	0xffffffff


	//   ....[5]....
        /*0078*/ 	.word	0xffffffff


	//   ....[6]....
        /*007c*/ 	.word	0xffffffff


	//   ....[7]....
        /*0080*/ 	.word	0xffffffff


	//   ....[8]....
        /*0084*/ 	.word	0xffffffff


	//   ....[9]....
        /*0088*/ 	.word	0xffffffff


	//   ....[10]....
        /*008c*/ 	.word	0xffffffff


	//   ....[11]....
        /*0090*/ 	.word	0xffffffff


	//   ....[12]....
        /*0094*/ 	.word	0xffffffff


	//   ....[13]....
        /*0098*/ 	.word	0xffffffff


	//----- nvinfo : EIATTR_COOP_GROUP_INSTR_OFFSETS
	.align		4
.L_41:
        /*009c*/ 	.byte	0x04, 0x28
        /*009e*/ 	.short	(.L_43 - .L_42)


	//   ....[0]....
.L_42:
        /*00a0*/ 	.word	0x00000080


	//   ....[1]....
        /*00a4*/ 	.word	0x000004f0


	//   ....[2]....
        /*00a8*/ 	.word	0x00000950


	//   ....[3]....
        /*00ac*/ 	.word	0x00000ab0


	//   ....[4]....
        /*00b0*/ 	.word	0x00000bb0


	//   ....[5]....
        /*00b4*/ 	.word	0x00000d20


	//   ....[6]....
        /*00b8*/ 	.word	0x00000ec0


	//   ....[7]....
        /*00bc*/ 	.word	0x00001070


	//   ....[8]....
        /*00c0*/ 	.word	0x000022f0


	//   ....[9]....
        /*00c4*/ 	.word	0x00003ce0


	//   ....[10]....
        /*00c8*/ 	.word	0x00003ef0


	//   ....[11]....
        /*00cc*/ 	.word	0x00003f20


	//   ....[12]....
        /*00d0*/ 	.word	0x00004820


	//   ....[13]....
        /*00d4*/ 	.word	0x00004a50


	//----- nvinfo : EIATTR_VRC_CTA_INIT_COUNT
	.align		4
.L_43:
        /*00d8*/ 	.byte	0x02, 0x4a
        /*00da*/ 	.byte	0x80
	.zero		1


	//----- nvinfo : EIATTR_SYSCALL_OFFSETS
	.align		4
        /*00dc*/ 	.byte	0x04, 0x46
        /*00de*/ 	.short	(.L_45 - .L_44)


	//   ....[0]....
.L_44:
        /*00e0*/ 	.word	0x000062b0


	//   ....[1]....
        /*00e4*/ 	.word	0x000063f0


	//   ....[2]....
        /*00e8*/ 	.word	0x00006c80


	//   ....[3]....
        /*00ec*/ 	.word	0x00008290


	//----- nvinfo : EIATTR_MBARRIER_INSTR_OFFSETS
	.align		4
.L_45:
        /*00f0*/ 	.byte	0x04, 0x39
        /*00f2*/ 	.short	(.L_47 - .L_46)


	//   ....[0]....
.L_46:
        /*00f4*/ 	.word	0x00000630
        /*00f8*/ 	.word	0x000000ff
        /*00fc*/ 	.word	0x00000000
        /*0100*/ 	.short	0x0100
        /*0102*/ 	.byte	0x04
	.zero		1


	//   ....[1]....
        /*0104*/ 	.word	0x00000640
        /*0108*/ 	.word	0x000000ff
        /*010c*/ 	.word	0x000000c0
        /*0110*/ 	.short	0x0100
        /*0112*/ 	.byte	0x04
	.zero		1


	//   ....[2]....
        /*0114*/ 	.word	0x00000650
        /*0118*/ 	.word	0x000000ff
        /*011c*/ 	.word	0x00000008
        /*0120*/ 	.short	0x0100
        /*0122*/ 	.byte	0x04
	.zero		1


	//   ....[3]....
        /*0124*/ 	.word	0x00000660
        /*0128*/ 	.word	0x000000ff
        /*012c*/ 	.word	0x000000c8
        /*0130*/ 	.short	0x0100
        /*0132*/ 	.byte	0x04
	.zero		1


	//   ....[4]....
        /*0134*/ 	.word	0x00000670
        /*0138*/ 	.word	0x000000ff
        /*013c*/ 	.word	0x00000010
        /*0140*/ 	.short	0x0100
        /*0142*/ 	.byte	0x04
	.zero		1


	//   ....[5]....
        /*0144*/ 	.word	0x00000680
        /*0148*/ 	.word	0x000000ff
        /*014c*/ 	.word	0x000000d0
        /*0150*/ 	.short	0x0100
        /*0152*/ 	.byte	0x04
	.zero		1


	//   ....[6]....
        /*0154*/ 	.word	0x00000690
        /*0158*/ 	.word	0x000000ff
        /*015c*/ 	.word	0x00000018
        /*0160*/ 	.short	0x0100
        /*0162*/ 	.byte	0x04
	.zero		1


	//   ....[7]....
        /*0164*/ 	.word	0x000006a0
        /*0168*/ 	.word	0x000000ff
        /*016c*/ 	.word	0x000000d8
        /*0170*/ 	.short	0x0100
        /*0172*/ 	.byte	0x04
	.zero		1


	//   ....[8]....
        /*0174*/ 	.word	0x000006b0
        /*0178*/ 	.word	0x000000ff
        /*017c*/ 	.word	0x00000020
        /*0180*/ 	.short	0x0100
        /*0182*/ 	.byte	0x04
	.zero		1


	//   ....[9]....
        /*0184*/ 	.word	0x000006c0
        /*0188*/ 	.word	0x000000ff
        /*018c*/ 	.word	0x000000e0
        /*0190*/ 	.short	0x0100
        /*0192*/ 	.byte	0x04
	.zero		1


	//   ....[10]....
        /*0194*/ 	.word	0x000006d0
        /*0198*/ 	.word	0x000000ff
        /*019c*/ 	.word	0x00000028
        /*01a0*/ 	.short	0x0100
        /*01a2*/ 	.byte	0x04
	.zero		1


	//   ....[11]....
        /*01a4*/ 	.word	0x000006e0
        /*01a8*/ 	.word	0x000000ff
        /*01ac*/ 	.word	0x000000e8
        /*01b0*/ 	.short	0x0100
        /*01b2*/ 	.byte	0x04
	.zero		1


	//   ....[12]....
        /*01b4*/ 	.word	0x000006f0
        /*01b8*/ 	.word	0x000000ff
        /*01bc*/ 	.word	0x00000030
        /*01c0*/ 	.short	0x0100
        /*01c2*/ 	.byte	0x04
	.zero		1


	//   ....[13]....
        /*01c4*/ 	.word	0x00000700
        /*01c8*/ 	.word	0x000000ff
        /*01cc*/ 	.word	0x000000f0
        /*01d0*/ 	.short	0x0100
        /*01d2*/ 	.byte	0x04
	.zero		1


	//   ....[14]....
        /*01d4*/ 	.word	0x00000710
        /*01d8*/ 	.word	0x000000ff
        /*01dc*/ 	.word	0x00000038
        /*01e0*/ 	.short	0x0100
        /*01e2*/ 	.byte	0x04
	.zero		1


	//   ....[15]....
        /*01e4*/ 	.word	0x00000720
        /*01e8*/ 	.word	0x000000ff
        /*01ec*/ 	.word	0x000000f8
        /*01f0*/ 	.short	0x0100
        /*01f2*/ 	.byte	0x04
	.zero		1


	//   ....[16]....
        /*01f4*/ 	.word	0x00000730
        /*01f8*/ 	.word	0x000000ff
        /*01fc*/ 	.word	0x00000040
        /*0200*/ 	.short	0x0100
        /*0202*/ 	.byte	0x04
	.zero		1


	//   ....[17]....
        /*0204*/ 	.word	0x00000740
        /*0208*/ 	.word	0x000000ff
        /*020c*/ 	.word	0x00000100
        /*0210*/ 	.short	0x0100
        /*0212*/ 	.byte	0x04
	.zero		1


	//   ....[18]....
        /*0214*/ 	.word	0x00000750
        /*0218*/ 	.word	0x000000ff
        /*021c*/ 	.word	0x00000048
        /*0220*/ 	.short	0x0100
        /*0222*/ 	.byte	0x04
	.zero		1


	//   ....[19]....
        /*0224*/ 	.word	0x00000760
        /*0228*/ 	.word	0x000000ff
        /*022c*/ 	.word	0x00000108
        /*0230*/ 	.short	0x0100
        /*0232*/ 	.byte	0x04
	.zero		1


	//   ....[20]....
        /*0234*/ 	.word	0x00000770
        /*0238*/ 	.word	0x000000ff
        /*023c*/ 	.word	0x00000050
        /*0240*/ 	.short	0x0100
        /*0242*/ 	.byte	0x04
	.zero		1


	//   ....[21]....
        /*0244*/ 	.word	0x00000780
        /*0248*/ 	.word	0x000000ff
        /*024c*/ 	.word	0x00000110
        /*0250*/ 	.short	0x0100
        /*0252*/ 	.byte	0x04
	.zero		1


	//   ....[22]....
        /*0254*/ 	.word	0x00000790
        /*0258*/ 	.word	0x000000ff
        /*025c*/ 	.word	0x00000058
        /*0260*/ 	.short	0x0100
        /*0262*/ 	.byte	0x04
	.zero		1


	//   ....[23]....
        /*0264*/ 	.word	0x000007a0
        /*0268*/ 	.word	0x000000ff
        /*026c*/ 	.word	0x00000118
        /*0270*/ 	.short	0x0100
        /*0272*/ 	.byte	0x04
	.zero		1


	//   ....[24]....
        /*0274*/ 	.word	0x000007b0
        /*0278*/ 	.word	0x000000ff
        /*027c*/ 	.word	0x00000060
        /*0280*/ 	.short	0x0100
        /*0282*/ 	.byte	0x04
	.zero		1


	//   ....[25]....
        /*0284*/ 	.word	0x000007c0
        /*0288*/ 	.word	0x000000ff
        /*028c*/ 	.word	0x00000120
        /*0290*/ 	.short	0x0100
        /*0292*/ 	.byte	0x04
	.zero		1


	//   ....[26]....
        /*0294*/ 	.word	0x000007d0
        /*0298*/ 	.word	0x000000ff
        /*029c*/ 	.word	0x00000068
        /*02a0*/ 	.short	0x0100
        /*02a2*/ 	.byte	0x04
	.zero		1


	//   ....[27]....
        /*02a4*/ 	.word	0x000007e0
        /*02a8*/ 	.word	0x000000ff
        /*02ac*/ 	.word	0x00000128
        /*02b0*/ 	.short	0x0100
        /*02b2*/ 	.byte	0x04
	.zero		1


	//   ....[28]....
        /*02b4*/ 	.word	0x000007f0
        /*02b8*/ 	.word	0x000000ff
        /*02bc*/ 	.word	0x00000070
        /*02c0*/ 	.short	0x0100
        /*02c2*/ 	.byte	0x04
	.zero		1


	//   ....[29]....
        /*02c4*/ 	.word	0x00000800
        /*02c8*/ 	.word	0x000000ff
        /*02cc*/ 	.word	0x00000130
        /*02d0*/ 	.short	0x0100
        /*02d2*/ 	.byte	0x04
	.zero		1


	//   ....[30]....
        /*02d4*/ 	.word	0x00000810
        /*02d8*/ 	.word	0x000000ff
        /*02dc*/ 	.word	0x00000078
        /*02e0*/ 	.short	0x0100
        /*02e2*/ 	.byte	0x04
	.zero		1


	//   ....[31]....
        /*02e4*/ 	.word	0x00000820
        /*02e8*/ 	.word	0x000000ff
        /*02ec*/ 	.word	0x00000138
        /*02f0*/ 	.short	0x0100
        /*02f2*/ 	.byte	0x04
	.zero		1


	//   ....[32]....
        /*02f4*/ 	.word	0x00000830
        /*02f8*/ 	.word	0x000000ff
        /*02fc*/ 	.word	0x00000080
        /*0300*/ 	.short	0x0100
        /*0302*/ 	.byte	0x04
	.zero		1


	//   ....[33]....
        /*0304*/ 	.word	0x00000840
        /*0308*/ 	.word	0x000000ff
        /*030c*/ 	.word	0x00000140
        /*0310*/ 	.short	0x0100
        /*0312*/ 	.byte	0x04
	.zero		1


	//   ....[34]....
        /*0314*/ 	.word	0x00000850
        /*0318*/ 	.word	0x000000ff
        /*031c*/ 	.word	0x00000088
        /*0320*/ 	.short	0x0100
        /*0322*/ 	.byte	0x04
	.zero		1


	//   ....[35]....
        /*0324*/ 	.word	0x00000860
        /*0328*/ 	.word	0x000000ff
        /*032c*/ 	.word	0x00000148
        /*0330*/ 	.short	0x0100
        /*0332*/ 	.byte	0x04
	.zero		1


	//   ....[36]....
        /*0334*/ 	.word	0x00000870
        /*0338*/ 	.word	0x000000ff
        /*033c*/ 	.word	0x00000090
        /*0340*/ 	.short	0x0100
        /*0342*/ 	.byte	0x04
	.zero		1


	//   ....[37]....
        /*0344*/ 	.word	0x00000880
        /*0348*/ 	.word	0x000000ff
        /*034c*/ 	.word	0x00000150
        /*0350*/ 	.short	0x0100
        /*0352*/ 	.byte	0x04
	.zero		1


	//   ....[38]....
        /*0354*/ 	.word	0x00000890
        /*0358*/ 	.word	0x000000ff
        /*035c*/ 	.word	0x00000098
        /*0360*/ 	.short	0x0100
        /*0362*/ 	.byte	0x04
	.zero		1


	//   ....[39]....
        /*0364*/ 	.word	0x000008a0
        /*0368*/ 	.word	0x000000ff
        /*036c*/ 	.word	0x00000158
        /*0370*/ 	.short	0x0100
        /*0372*/ 	.byte	0x04
	.zero		1


	//   ....[40]....
        /*0374*/ 	.word	0x000008b0
        /*0378*/ 	.word	0x000000ff
        /*037c*/ 	.word	0x000000a0
        /*0380*/ 	.short	0x0100
        /*0382*/ 	.byte	0x04
	.zero		1


	//   ....[41]....
        /*0384*/ 	.word	0x000008c0
        /*0388*/ 	.word	0x000000ff
        /*038c*/ 	.word	0x00000160
        /*0390*/ 	.short	0x0100
        /*0392*/ 	.byte	0x04
	.zero		1


	//   ....[42]....
        /*0394*/ 	.word	0x000008d0
        /*0398*/ 	.word	0x000000ff
        /*039c*/ 	.word	0x000000a8
        /*03a0*/ 	.short	0x0100
        /*03a2*/ 	.byte	0x04
	.zero		1


	//   ....[43]....
        /*03a4*/ 	.word	0x000008e0
        /*03a8*/ 	.word	0x000000ff
        /*03ac*/ 	.word	0x00000168
        /*03b0*/ 	.short	0x0100
        /*03b2*/ 	.byte	0x04
	.zero		1


	//   ....[44]....
        /*03b4*/ 	.word	0x000008f0
        /*03b8*/ 	.word	0x000000ff
        /*03bc*/ 	.word	0x000000b0
        /*03c0*/ 	.short	0x0100
        /*03c2*/ 	.byte	0x04
	.zero		1


	//   ....[45]....
        /*03c4*/ 	.word	0x00000900
        /*03c8*/ 	.word	0x000000ff
        /*03cc*/ 	.word	0x00000170
        /*03d0*/ 	.short	0x0100
        /*03d2*/ 	.byte	0x04
	.zero		1


	//   ....[46]....
        /*03d4*/ 	.word	0x00000910
        /*03d8*/ 	.word	0x000000ff
        /*03dc*/ 	.word	0x000000b8
        /*03e0*/ 	.short	0x0100
        /*03e2*/ 	.byte	0x04
	.zero		1


	//   ....[47]....
        /*03e4*/ 	.word	0x00000920
        /*03e8*/ 	.word	0x000000ff
        /*03ec*/ 	.word	0x00000178
        /*03f0*/ 	.short	0x0100
        /*03f2*/ 	.byte	0x04
	.zero		1


	//   ....[48]....
        /*03f4*/ 	.word	0x00000a60
        /*03f8*/ 	.word	0x000000ff
        /*03fc*/ 	.word	0x00000180
        /*0400*/ 	.short	0x0100
        /*0402*/ 	.byte	0x04
	.zero		1


	//   ....[49]....
        /*0404*/ 	.word	0x00000a70
        /*0408*/ 	.word	0x000000ff
        /*040c*/ 	.word	0x00000190
        /*0410*/ 	.short	0x0100
        /*0412*/ 	.byte	0x04
	.zero		1


	//   ....[50]....
        /*0414*/ 	.word	0x00000a80
        /*0418*/ 	.word	0x000000ff
        /*041c*/ 	.word	0x00000188
        /*0420*/ 	.short	0x0100
        /*0422*/ 	.byte	0x04
	.zero		1


	//   ....[51]....
        /*0424*/ 	.word	0x00000a90
        /*0428*/ 	.word	0x000000ff
        /*042c*/ 	.word	0x00000198
        /*0430*/ 	.short	0x0100
        /*0432*/ 	.byte	0x04
	.zero		1


	//   ....[52]....
        /*0434*/ 	.word	0x00000b80
        /*0438*/ 	.word	0x000000ff
        /*043c*/ 	.word	0x000001a0
        /*0440*/ 	.short	0x0100
        /*0442*/ 	.byte	0x06
	.zero		1


	//   ....[53]....
        /*0444*/ 	.word	0x00000b90
        /*0448*/ 	.word	0x000000ff
        /*044c*/ 	.word	0x000001a8
        /*0450*/ 	.short	0x0100
        /*0452*/ 	.byte	0x06
	.zero		1


	//   ....[54]....
        /*0454*/ 	.word	0x00000cd0
        /*0458*/ 	.word	0x000000ff
        /*045c*/ 	.word	0x000001b0
        /*0460*/ 	.short	0x0100
        /*0462*/ 	.byte	0x06
	.zero		1


	//   ....[55]....
        /*0464*/ 	.word	0x00000ce0
        /*0468*/ 	.word	0x000000ff
        /*046c*/ 	.word	0x000001c0
        /*0470*/ 	.short	0x0100
        /*0472*/ 	.byte	0x06
	.zero		1


	//   ....[56]....
        /*0474*/ 	.word	0x00000cf0
        /*0478*/ 	.word	0x000000ff
        /*047c*/ 	.word	0x000001b8
        /*0480*/ 	.short	0x0100
        /*0482*/ 	.byte	0x06
	.zero		1


	//   ....[57]....
        /*0484*/ 	.word	0x00000d00
        /*0488*/ 	.word	0x000000ff
        /*048c*/ 	.word	0x000001c8
        /*0490*/ 	.short	0x0100
        /*0492*/ 	.byte	0x06
	.zero		1


	//   ....[58]....
        /*0494*/ 	.word	0x00000e30
        /*0498*/ 	.word	0x000000ff
        /*049c*/ 	.word	0x000001d0
        /*04a0*/ 	.short	0x0100
        /*04a2*/ 	.byte	0x04
	.zero		1


	//   ....[59]....
        /*04a4*/ 	.word	0x00000e40
        /*04a8*/ 	.word	0x000000ff
        /*04ac*/ 	.word	0x000001f0
        /*04b0*/ 	.short	0x0100
        /*04b2*/ 	.byte	0x04
	.zero		1


	//   ....[60]....
        /*04b4*/ 	.word	0x00000e50
        /*04b8*/ 	.word	0x000000ff
        /*04bc*/ 	.word	0x000001d8
        /*04c0*/ 	.short	0x0100
        /*04c2*/ 	.byte	0x04
	.zero		1


	//   ....[61]....
        /*04c4*/ 	.word	0x00000e60
        /*04c8*/ 	.word	0x000000ff
        /*04cc*/ 	.word	0x000001f8
        /*04d0*/ 	.short	0x0100
        /*04d2*/ 	.byte	0x04
	.zero		1


	//   ....[62]....
        /*04d4*/ 	.word	0x00000e70
        /*04d8*/ 	.word	0x000000ff
        /*04dc*/ 	.word	0x000001e0
        /*04e0*/ 	.short	0x0100
        /*04e2*/ 	.byte	0x04
	.zero		1


	//   ....[63]....
        /*04e4*/ 	.word	0x00000e80
        /*04e8*/ 	.word	0x000000ff
        /*04ec*/ 	.word	0x00000200
        /*04f0*/ 	.short	0x0100
        /*04f2*/ 	.byte	0x04
	.zero		1


	//   ....[64]....
        /*04f4*/ 	.word	0x00000e90
        /*04f8*/ 	.word	0x000000ff
        /*04fc*/ 	.word	0x000001e8
        /*0500*/ 	.short	0x0100
        /*0502*/ 	.byte	0x04
	.zero		1


	//   ....[65]....
        /*0504*/ 	.word	0x00000ea0
        /*0508*/ 	.word	0x000000ff
        /*050c*/ 	.word	0x00000208
        /*0510*/ 	.short	0x0100
        /*0512*/ 	.byte	0x04
	.zero		1


	//   ....[66]....
        /*0514*/ 	.word	0x00000f90
        /*0518*/ 	.word	0x000000ff
        /*051c*/ 	.word	0x00000210
        /*0520*/ 	.short	0x0100
        /*0522*/ 	.byte	0x04
	.zero		1


	//   ....[67]....
        /*0524*/ 	.word	0x00000fa0
        /*0528*/ 	.word	0x000000ff
        /*052c*/ 	.word	0x00000220
        /*0530*/ 	.short	0x0100
        /*0532*/ 	.byte	0x04
	.zero		1


	//   ....[68]....
        /*0534*/ 	.word	0x00000fb0
        /*0538*/ 	.word	0x000000ff
        /*053c*/ 	.word	0x00000218
        /*0540*/ 	.short	0x0100
        /*0542*/ 	.byte	0x04
	.zero		1


	//   ....[69]....
        /*0544*/ 	.word	0x00000fc0
        /*0548*/ 	.word	0x000000ff
        /*054c*/ 	.word	0x00000228
        /*0550*/ 	.short	0x0100
        /*0552*/ 	.byte	0x04
	.zero		1


	//   ....[70]....
        /*0554*/ 	.word	0x00001b70
        /*0558*/ 	.word	0x00000003
        /*055c*/ 	.word	0x00000220
        /*0560*/ 	.short	0x010a
        /*0562*/ 	.byte	0xff
	.zero		1


	//   ....[71]....
        /*0564*/ 	.word	0x00001ba0
        /*0568*/ 	.word	0x00000003
        /*056c*/ 	.word	0x00000210
        /*0570*/ 	.short	0x0101
        /*0572*/ 	.byte	0xff
	.zero		1


	//   ....[72]....
        /*0574*/ 	.word	0x00001c70
        /*0578*/ 	.word	0x000000ff
        /*057c*/ 	.word	0x000000c0
        /*0580*/ 	.short	0x010a
        /*0582*/ 	.byte	0x04
	.zero		1


	//   ....[73]....
        /*0584*/ 	.word	0x00001cf0
        /*0588*/ 	.word	0x000000ff
        /*058c*/ 	.word	0x000000c0
        /*0590*/ 	.short	0x010a
        /*0592*/ 	.byte	0x21
	.zero		1


	//   ....[74]....
        /*0594*/ 	.word	0x00001e90
        /*0598*/ 	.word	0x000000ff
        /*059c*/ 	.word	0x000000c0
        /*05a0*/ 	.short	0x010a
        /*05a2*/ 	.byte	0x08
	.zero		1


	//   ....[75]....
        /*05a4*/ 	.word	0x00001fa0
        /*05a8*/ 	.word	0x000000ff
        /*05ac*/ 	.word	0x000001a8
        /*05b0*/ 	.short	0x0101
        /*05b2*/ 	.byte	0x06
	.zero		1


	//   ....[76]....
        /*05b4*/ 	.word	0x00001fc0
        /*05b8*/ 	.word	0x000000ff
        /*05bc*/ 	.word	0x000000c0
        /*05c0*/ 	.short	0x010a
        /*05c2*/ 	.byte	0x04
	.zero		1


	//   ....[77]....
        /*05c4*/ 	.word	0x00002040
        /*05c8*/ 	.word	0x000000ff
        /*05cc*/ 	.word	0x000000c0
        /*05d0*/ 	.short	0x010a
        /*05d2*/ 	.byte	0x11
	.zero		1


	//   ....[78]....
        /*05d4*/ 	.word	0x000021e0
        /*05d8*/ 	.word	0x000000ff
        /*05dc*/ 	.word	0x000000c0
        /*05e0*/ 	.short	0x010a
        /*05e2*/ 	.byte	0x07
	.zero		1


	//   ....[79]....
        /*05e4*/ 	.word	0x00002320
        /*05e8*/ 	.word	0x00000003
        /*05ec*/ 	.word	0x000001b0
        /*05f0*/ 	.short	0x010a
        /*05f2*/ 	.byte	0xff
	.zero		1


	//   ....[80]....
        /*05f4*/ 	.word	0x00002470
        /*05f8*/ 	.word	0x00000000
        /*05fc*/ 	.word	0x00000000
        /*0600*/ 	.short	0x0101
        /*0602*/ 	.byte	0xff
	.zero		1


	//   ....[81]....
        /*0604*/ 	.word	0x00002a20
        /*0608*/ 	.word	0x000000ff
        /*060c*/ 	.word	0x00000000
        /*0610*/ 	.short	0x010a
        /*0612*/ 	.byte	0x04
	.zero		1


	//   ....[82]....
        /*0614*/ 	.word	0x00002ab0
        /*0618*/ 	.word	0x000000ff
        /*061c*/ 	.word	0x00000000
        /*0620*/ 	.short	0x010a
        /*0622*/ 	.byte	0x05
	.zero		1


	//   ....[83]....
        /*0624*/ 	.word	0x00002b40
        /*0628*/ 	.word	0x000000ff
        /*062c*/ 	.word	0x00000000
        /*0630*/ 	.short	0x010a
        /*0632*/ 	.byte	0x05
	.zero		1


	//   ....[84]....
        /*0634*/ 	.word	0x00002bd0
        /*0638*/ 	.word	0x000000ff
        /*063c*/ 	.word	0x00000000
        /*0640*/ 	.short	0x010a
        /*0642*/ 	.byte	0x05
	.zero		1


	//   ....[85]....
        /*0644*/ 	.word	0x00002c60
        /*0648*/ 	.word	0x000000ff
        /*064c*/ 	.word	0x00000000
        /*0650*/ 	.short	0x010a
        /*0652*/ 	.byte	0x05
	.zero		1


	//   ....[86]....
        /*0654*/ 	.word	0x00002cf0
        /*0658*/ 	.word	0x000000ff
        /*065c*/ 	.word	0x00000000
        /*0660*/ 	.short	0x010a
        /*0662*/ 	.byte	0x05
	.zero		1


	//   ....[87]....
        /*0664*/ 	.word	0x00002d80
        /*0668*/ 	.word	0x000000ff
        /*066c*/ 	.word	0x00000000
        /*0670*/ 	.short	0x010a
        /*0672*/ 	.byte	0x05
	.zero		1


	//   ....[88]....
        /*0674*/ 	.word	0x00002e10
        /*0678*/ 	.word	0x000000ff
        /*067c*/ 	.word	0x00000000
        /*0680*/ 	.short	0x010a
        /*0682*/ 	.byte	0x05
	.zero		1


	//   ....[89]....
        /*0684*/ 	.word	0x00002ea0
        /*0688*/ 	.word	0x000000ff
        /*068c*/ 	.word	0x00000000
        /*0690*/ 	.short	0x010a
        /*0692*/ 	.byte	0x05
	.zero		1


	//   ....[90]....
        /*0694*/ 	.word	0x00002f30
        /*0698*/ 	.word	0x000000ff
        /*069c*/ 	.word	0x00000000
        /*06a0*/ 	.short	0x010a
        /*06a2*/ 	.byte	0x05
	.zero		1


	//   ....[91]....
        /*06a4*/ 	.word	0x00002fc0
        /*06a8*/ 	.word	0x000000ff
        /*06ac*/ 	.word	0x00000000
        /*06b0*/ 	.short	0x010a
        /*06b2*/ 	.byte	0x05
	.zero		1


	//   ....[92]....
        /*06b4*/ 	.word	0x00003050
        /*06b8*/ 	.word	0x000000ff
        /*06bc*/ 	.word	0x00000000
        /*06c0*/ 	.short	0x010a
        /*06c2*/ 	.byte	0x05
	.zero		1


	//   ....[93]....
        /*06c4*/ 	.word	0x000030e0
        /*06c8*/ 	.word	0x000000ff
        /*06cc*/ 	.word	0x00000000
        /*06d0*/ 	.short	0x010a
        /*06d2*/ 	.byte	0x05
	.zero		1


	//   ....[94]....
        /*06d4*/ 	.word	0x00003170
        /*06d8*/ 	.word	0x000000ff
        /*06dc*/ 	.word	0x00000000
        /*06e0*/ 	.short	0x010a
        /*06e2*/ 	.byte	0x05
	.zero		1


	//   ....[95]....
        /*06e4*/ 	.word	0x00003200
        /*06e8*/ 	.word	0x000000ff
        /*06ec*/ 	.word	0x00000000
        /*06f0*/ 	.short	0x010a
        /*06f2*/ 	.byte	0x05
	.zero		1


	//   ....[96]....
        /*06f4*/ 	.word	0x00003290
        /*06f8*/ 	.word	0x000000ff
        /*06fc*/ 	.word	0x00000000
        /*0700*/ 	.short	0x010a
        /*0702*/ 	.byte	0x05
	.zero		1


	//   ....[97]....
        /*0704*/ 	.word	0x00003320
        /*0708*/ 	.word	0x000000ff
        /*070c*/ 	.word	0x00000000
        /*0710*/ 	.short	0x010a
        /*0712*/ 	.byte	0x05
	.zero		1


	//   ....[98]....
        /*0714*/ 	.word	0x000033b0
        /*0718*/ 	.word	0x000000ff
        /*071c*/ 	.word	0x00000000
        /*0720*/ 	.short	0x010a
        /*0722*/ 	.byte	0x05
	.zero		1


	//   ....[99]....
        /*0724*/ 	.word	0x00003440
        /*0728*/ 	.word	0x000000ff
        /*072c*/ 	.word	0x00000000
        /*0730*/ 	.short	0x010a
        /*0732*/ 	.byte	0x05
	.zero		1


	//   ....[100]....
        /*0734*/ 	.word	0x000034d0
        /*0738*/ 	.word	0x000000ff
        /*073c*/ 	.word	0x00000000
        /*0740*/ 	.short	0x010a
        /*0742*/ 	.byte	0x05
	.zero		1


	//   ....[101]....
        /*0744*/ 	.word	0x00003560
        /*0748*/ 	.word	0x000000ff
        /*074c*/ 	.word	0x00000000
        /*0750*/ 	.short	0x010a
        /*0752*/ 	.byte	0x05
	.zero		1


	//   ....[102]....
        /*0754*/ 	.word	0x000035f0
        /*0758*/ 	.word	0x000000ff
        /*075c*/ 	.word	0x00000000
        /*0760*/ 	.short	0x010a
        /*0762*/ 	.byte	0x05
	.zero		1


	//   ....[103]....
        /*0764*/ 	.word	0x00003680
        /*0768*/ 	.word	0x000000ff
        /*076c*/ 	.word	0x00000000
        /*0770*/ 	.short	0x010a
        /*0772*/ 	.byte	0x05
	.zero		1


	//   ....[104]....
        /*0774*/ 	.word	0x00003720
        /*0778*/ 	.word	0x00000000
        /*077c*/ 	.word	0x00000000
        /*0780*/ 	.short	0x010a
        /*0782*/ 	.byte	0xff
	.zero		1


	//   ....[105]....
        /*0784*/ 	.word	0x00003840
        /*0788*/ 	.word	0x00000002
        /*078c*/ 	.word	0x00000210
        /*0790*/ 	.short	0x010a
        /*0792*/ 	.byte	0xff
	.zero		1


	//   ....[106]....
        /*0794*/ 	.word	0x000038a0
        /*0798*/ 	.word	0x00000004
        /*079c*/ 	.word	0x00000000
        /*07a0*/ 	.short	0x0101
        /*07a2*/ 	.byte	0xff
	.zero		1


	//   ....[107]....
        /*07a4*/ 	.word	0x000038c0
        /*07a8*/ 	.word	0x000000ff
        /*07ac*/ 	.word	0x000001c0
        /*07b0*/ 	.short	0x010a
        /*07b2*/ 	.byte	0x04
	.zero		1


	//   ....[108]....
        /*07b4*/ 	.word	0x000039e0
        /*07b8*/ 	.word	0x00000002
        /*07bc*/ 	.word	0x000001b0
        /*07c0*/ 	.short	0x010a
        /*07c2*/ 	.byte	0xff
	.zero		1


	//   ....[109]....
        /*07c4*/ 	.word	0x00003af0
        /*07c8*/ 	.word	0x00000002
        /*07cc*/ 	.word	0x00000000
        /*07d0*/ 	.short	0x0101
        /*07d2*/ 	.byte	0xff
	.zero		1


	//   ....[110]....
        /*07d4*/ 	.word	0x00003b80
        /*07d8*/ 	.word	0x000000ff
        /*07dc*/ 	.word	0x000001c0
        /*07e0*/ 	.short	0x0106
        /*07e2*/ 	.byte	0x04
	.zero		1


	//   ....[111]....
        /*07e4*/ 	.word	0x00003ba0
        /*07e8*/ 	.word	0x000000ff
        /*07ec*/ 	.word	0x000001c0
        /*07f0*/ 	.short	0x010a
        /*07f2*/ 	.byte	0x04
	.zero		1


	//   ....[112]....
        /*07f4*/ 	.word	0x00003c30
        /*07f8*/ 	.word	0x000000ff
        /*07fc*/ 	.word	0x000001c0
        /*0800*/ 	.short	0x0106
        /*0802*/ 	.byte	0x07
	.zero		1


	//   ....[113]....
        /*0804*/ 	.word	0x00003c70
        /*0808*/ 	.word	0x00000000
        /*080c*/ 	.word	0x000001c0
        /*0810*/ 	.short	0x010a
        /*0812*/ 	.byte	0xff
	.zero		1


	//   ....[114]....
        /*0814*/ 	.word	0x00004160
        /*0818*/ 	.word	0x00000000
        /*081c*/ 	.word	0x000001b0
        /*0820*/ 	.short	0x010a
        /*0822*/ 	.byte	0xff
	.zero		1


	//   ....[115]....
        /*0824*/ 	.word	0x00004260
        /*0828*/ 	.word	0x00000003
        /*082c*/ 	.word	0x00000000
        /*0830*/ 	.short	0x0101
        /*0832*/ 	.byte	0xff
	.zero		1


	//   ....[116]....
        /*0834*/ 	.word	0x00004270
        /*0838*/ 	.word	0x000000ff
        /*083c*/ 	.word	0x00000000
        /*0840*/ 	.short	0x010a
        /*0842*/ 	.byte	0x04
	.zero		1


	//   ....[117]....
        /*0844*/ 	.word	0x00004290
        /*0848*/ 	.word	0x000000ff
        /*084c*/ 	.word	0x000001f0
        /*0850*/ 	.short	0x010a
        /*0852*/ 	.byte	0x12
	.zero		1


	//   ....[118]....
        /*0854*/ 	.word	0x00004370
        /*0858*/ 	.word	0x000000ff
        /*085c*/ 	.word	0x00000000
        /*0860*/ 	.short	0x010a
        /*0862*/ 	.byte	0x06
	.zero		1


	//   ....[119]....
        /*0864*/ 	.word	0x00004470
        /*0868*/ 	.word	0x000000ff
        /*086c*/ 	.word	0x00000000
        /*0870*/ 	.short	0x010a
        /*0872*/ 	.byte	0x04
	.zero		1


	//   ....[120]....
        /*0874*/ 	.word	0x00004650
        /*0878*/ 	.word	0x000000ff
        /*087c*/ 	.word	0x00000000
        /*0880*/ 	.short	0x010a
        /*0882*/ 	.byte	0x04
	.zero		1


	//   ....[121]....
        /*0884*/ 	.word	0x000046e0
        /*0888*/ 	.word	0x000000ff
        /*088c*/ 	.word	0x00000000
        /*0890*/ 	.short	0x010a
        /*0892*/ 	.byte	0x05
	.zero		1


	//   ....[122]....
        /*0894*/ 	.word	0x00004770
        /*0898*/ 	.word	0x000000ff
        /*089c*/ 	.word	0x00000000
        /*08a0*/ 	.short	0x010a
        /*08a2*/ 	.byte	0x05
	.zero		1


	//   ....[123]....
        /*08a4*/ 	.word	0x00004800
        /*08a8*/ 	.word	0x000000ff
        /*08ac*/ 	.word	0x00000000
        /*08b0*/ 	.short	0x010a
        /*08b2*/ 	.byte	0x04
	.zero		1


	//   ....[124]....
        /*08b4*/ 	.word	0x00004cb0
        /*08b8*/ 	.word	0x0000000c
        /*08bc*/ 	.word	0x000001b0
        /*08c0*/ 	.short	0x010a
        /*08c2*/ 	.byte	0xff
	.zero		1


	//   ....[125]....
        /*08c4*/ 	.word	0x00004e20
        /*08c8*/ 	.word	0x00000000
        /*08cc*/ 	.word	0x00000000
        /*08d0*/ 	.short	0x0101
        /*08d2*/ 	.byte	0xff
	.zero		1


	//   ....[126]....
        /*08d4*/ 	.word	0x000052b0
        /*08d8*/ 	.word	0x000000ff
        /*08dc*/ 	.word	0x000001a8
        /*08e0*/ 	.short	0x010a
        /*08e2*/ 	.byte	0x15
	.zero		1


	//   ....[127]....
        /*08e4*/ 	.word	0x00005430
        /*08e8*/ 	.word	0x000000ff
        /*08ec*/ 	.word	0x00000190
        /*08f0*/ 	.short	0x010a
        /*08f2*/ 	.byte	0x15
	.zero		1


	//   ....[128]....
        /*08f4*/ 	.word	0x000055b0
        /*08f8*/ 	.word	0x000000ff
        /*08fc*/ 	.word	0x00000180
        /*0900*/ 	.short	0x010b
        /*0902*/ 	.byte	0x15
	.zero		1


	//   ....[129]....
        /*0904*/ 	.word	0x000055c0
        /*0908*/ 	.word	0x000000ff
        /*090c*/ 	.word	0x00000000
        /*0910*/ 	.short	0x0101
        /*0912*/ 	.byte	0x06
	.zero		1


	//   ....[130]....
        /*0914*/ 	.word	0x000055d0
        /*0918*/ 	.word	0x000000ff
        /*091c*/ 	.word	0x00000198
        /*0920*/ 	.short	0x010a
        /*0922*/ 	.byte	0x15
	.zero		1


	//   ....[131]....
        /*0924*/ 	.word	0x000057c0
        /*0928*/ 	.word	0x000000ff
        /*092c*/ 	.word	0x00000188
        /*0930*/ 	.short	0x010b
        /*0932*/ 	.byte	0x15
	.zero		1


	//   ....[132]....
        /*0934*/ 	.word	0x000057d0
        /*0938*/ 	.word	0x000000ff
        /*093c*/ 	.word	0x00000000
        /*0940*/ 	.short	0x0101
        /*0942*/ 	.byte	0x21
	.zero		1


	//   ....[133]....
        /*0944*/ 	.word	0x00005800
        /*0948*/ 	.word	0x000000ff
        /*094c*/ 	.word	0x00000190
        /*0950*/ 	.short	0x010a
        /*0952*/ 	.byte	0x15
	.zero		1


	//   ....[134]....
        /*0954*/ 	.word	0x00005840
        /*0958*/ 	.word	0x00000000
        /*095c*/ 	.word	0x00000198
        /*0960*/ 	.short	0x010a
        /*0962*/ 	.byte	0xff
	.zero		1


	//   ....[135]....
        /*0964*/ 	.word	0x00005b50
        /*0968*/ 	.word	0x00000003
        /*096c*/ 	.word	0x000001b0
        /*0970*/ 	.short	0x010a
        /*0972*/ 	.byte	0xff
	.zero		1


	//   ....[136]....
        /*0974*/ 	.word	0x00005cd0
        /*0978*/ 	.word	0x00000000
        /*097c*/ 	.word	0x00000000
        /*0980*/ 	.short	0x0101
        /*0982*/ 	.byte	0xff
	.zero		1


	//   ....[137]....
        /*0984*/ 	.word	0x00006820
        /*0988*/ 	.word	0x00000003
        /*098c*/ 	.word	0x00000180
        /*0990*/ 	.short	0x010a
        /*0992*/ 	.byte	0xff
	.zero		1


	//   ....[138]....
        /*0994*/ 	.word	0x00006860
        /*0998*/ 	.word	0x000000ba
        /*099c*/ 	.word	0x000001d0
        /*09a0*/ 	.short	0x010a
        /*09a2*/ 	.byte	0xff
	.zero		1


	//   ....[139]....
        /*09a4*/ 	.word	0x00006990
        /*09a8*/ 	.word	0x00000003
        /*09ac*/ 	.word	0x00000180
        /*09b0*/ 	.short	0x010a
        /*09b2*/ 	.byte	0xff
	.zero		1


	//   ....[140]....
        /*09b4*/ 	.word	0x00006ad0
        /*09b8*/ 	.word	0x00000000
        /*09bc*/ 	.word	0x00000000
        /*09c0*/ 	.short	0x0101
        /*09c2*/ 	.byte	0xff
	.zero		1


	//   ....[141]....
        /*09c4*/ 	.word	0x00006b50
        /*09c8*/ 	.word	0x000000ba
        /*09cc*/ 	.word	0x000001d0
        /*09d0*/ 	.short	0x010a
        /*09d2*/ 	.byte	0xff
	.zero		1


	//   ....[142]....
        /*09d4*/ 	.word	0x00007f00
        /*09d8*/ 	.word	0x000000c1
        /*09dc*/ 	.word	0x00000180
        /*09e0*/ 	.short	0x010a
        /*09e2*/ 	.byte	0xff
	.zero		1


	//   ....[143]....
        /*09e4*/ 	.word	0x00007fd0
        /*09e8*/ 	.word	0x000000c1
        /*09ec*/ 	.word	0x00000180
        /*09f0*/ 	.short	0x010a
        /*09f2*/ 	.byte	0xff
	.zero		1


	//   ....[144]....
        /*09f4*/ 	.word	0x00008110
        /*09f8*/ 	.word	0x00000000
        /*09fc*/ 	.word	0x00000000
        /*0a00*/ 	.short	0x0101
        /*0a02*/ 	.byte	0xff
	.zero		1


	//   ....[145]....
        /*0a04*/ 	.word	0x00008610
        /*0a08*/ 	.word	0x000000ff
        /*0a0c*/ 	.word	0x00000000
        /*0a10*/ 	.short	0x0101
        /*0a12*/ 	.byte	0x04
	.zero		1


	//   ....[146]....
        /*0a14*/ 	.word	0x000095c0
        /*0a18*/ 	.word	0x00000003
        /*0a1c*/ 	.word	0x00000220
        /*0a20*/ 	.short	0x010a
        /*0a22*/ 	.byte	0xff
	.zero		1


	//   ....[147]....
        /*0a24*/ 	.word	0x00009620
        /*0a28*/ 	.word	0x00000000
        /*0a2c*/ 	.word	0x000000c0
        /*0a30*/ 	.short	0x010a
        /*0a32*/ 	.byte	0xff
	.zero		1


	//   ....[148]....
        /*0a34*/ 	.word	0x00009680
        /*0a38*/ 	.word	0x00000000
        /*0a3c*/ 	.word	0x000000c0
        /*0a40*/ 	.short	0x010a
        /*0a42*/ 	.byte	0xff
	.zero		1


	//   ....[149]....
        /*0a44*/ 	.word	0x000096d0
        /*0a48*/ 	.word	0x00000003
        /*0a4c*/ 	.word	0x000001b0
        /*0a50*/ 	.short	0x010a
        /*0a52*/ 	.byte	0xff
	.zero		1


	//   ....[150]....
        /*0a54*/ 	.word	0x00009730
        /*0a58*/ 	.word	0x00000000
        /*0a5c*/ 	.word	0x00000000
        /*0a60*/ 	.short	0x010a
        /*0a62*/ 	.byte	0xff
	.zero		1


	//   ....[151]....
        /*0a64*/ 	.word	0x00009790
        /*0a68*/ 	.word	0x00000000
        /*0a6c*/ 	.word	0x00000000
        /*0a70*/ 	.short	0x010a
        /*0a72*/ 	.byte	0xff
	.zero		1


	//   ....[152]....
        /*0a74*/ 	.word	0x000097f0
        /*0a78*/ 	.word	0x00000000
        /*0a7c*/ 	.word	0x00000000
        /*0a80*/ 	.short	0x010a
        /*0a82*/ 	.byte	0xff
	.zero		1


	//   ....[153]....
        /*0a84*/ 	.word	0x00009850
        /*0a88*/ 	.word	0x00000000
        /*0a8c*/ 	.word	0x00000000
        /*0a90*/ 	.short	0x010a
        /*0a92*/ 	.byte	0xff
	.zero		1


	//   ....[154]....
        /*0a94*/ 	.word	0x000098b0
        /*0a98*/ 	.word	0x00000000
        /*0a9c*/ 	.word	0x00000000
        /*0aa0*/ 	.short	0x010a
        /*0aa2*/ 	.byte	0xff
	.zero		1


	//   ....[155]....
        /*0aa4*/ 	.word	0x00009910
        /*0aa8*/ 	.word	0x00000000
        /*0aac*/ 	.word	0x00000000
        /*0ab0*/ 	.short	0x010a
        /*0ab2*/ 	.byte	0xff
	.zero		1


	//   ....[156]....
        /*0ab4*/ 	.word	0x00009970
        /*0ab8*/ 	.word	0x00000000
        /*0abc*/ 	.word	0x00000000
        /*0ac0*/ 	.short	0x010a
        /*0ac2*/ 	.byte	0xff
	.zero		1


	//   ....[157]....
        /*0ac4*/ 	.word	0x000099d0
        /*0ac8*/ 	.word	0x00000000
        /*0acc*/ 	.word	0x00000000
        /*0ad0*/ 	.short	0x010a
        /*0ad2*/ 	.byte	0xff
	.zero		1


	//   ....[158]....
        /*0ad4*/ 	.word	0x00009a30
        /*0ad8*/ 	.word	0x00000000
        /*0adc*/ 	.word	0x00000000
        /*0ae0*/ 	.short	0x010a
        /*0ae2*/ 	.byte	0xff
	.zero		1


	//   ....[159]....
        /*0ae4*/ 	.word	0x00009a90
        /*0ae8*/ 	.word	0x00000000
        /*0aec*/ 	.word	0x00000000
        /*0af0*/ 	.short	0x010a
        /*0af2*/ 	.byte	0xff
	.zero		1


	//   ....[160]....
        /*0af4*/ 	.word	0x00009af0
        /*0af8*/ 	.word	0x00000000
        /*0afc*/ 	.word	0x00000000
        /*0b00*/ 	.short	0x010a
        /*0b02*/ 	.byte	0xff
	.zero		1


	//   ....[161]....
        /*0b04*/ 	.word	0x00009b50
        /*0b08*/ 	.word	0x00000000
        /*0b0c*/ 	.word	0x00000000
        /*0b10*/ 	.short	0x010a
        /*0b12*/ 	.byte	0xff
	.zero		1


	//   ....[162]....
        /*0b14*/ 	.word	0x00009bb0
        /*0b18*/ 	.word	0x00000000
        /*0b1c*/ 	.word	0x00000000
        /*0b20*/ 	.short	0x010a
        /*0b22*/ 	.byte	0xff
	.zero		1


	//   ....[163]....
        /*0b24*/ 	.word	0x00009c10
        /*0b28*/ 	.word	0x00000000
        /*0b2c*/ 	.word	0x00000000
        /*0b30*/ 	.short	0x010a
        /*0b32*/ 	.byte	0xff
	.zero		1


	//   ....[164]....
        /*0b34*/ 	.word	0x00009c70
        /*0b38*/ 	.word	0x00000000
        /*0b3c*/ 	.word	0x00000000
        /*0b40*/ 	.short	0x010a
        /*0b42*/ 	.byte	0xff
	.zero		1


	//   ....[165]....
        /*0b44*/ 	.word	0x00009cd0
        /*0b48*/ 	.word	0x00000000
        /*0b4c*/ 	.word	0x00000000
        /*0b50*/ 	.short	0x010a
        /*0b52*/ 	.byte	0xff
	.zero		1


	//   ....[166]....
        /*0b54*/ 	.word	0x00009d30
        /*0b58*/ 	.word	0x00000000
        /*0b5c*/ 	.word	0x00000000
        /*0b60*/ 	.short	0x010a
        /*0b62*/ 	.byte	0xff
	.zero		1


	//   ....[167]....
        /*0b64*/ 	.word	0x00009d90
        /*0b68*/ 	.word	0x00000000
        /*0b6c*/ 	.word	0x00000000
        /*0b70*/ 	.short	0x010a
        /*0b72*/ 	.byte	0xff
	.zero		1


	//   ....[168]....
        /*0b74*/ 	.word	0x00009df0
        /*0b78*/ 	.word	0x00000000
        /*0b7c*/ 	.word	0x00000000
        /*0b80*/ 	.short	0x010a
        /*0b82*/ 	.byte	0xff
	.zero		1


	//   ....[169]....
        /*0b84*/ 	.word	0x00009e50
        /*0b88*/ 	.word	0x00000000
        /*0b8c*/ 	.word	0x00000000
        /*0b90*/ 	.short	0x010a
        /*0b92*/ 	.byte	0xff
	.zero		1


	//   ....[170]....
        /*0b94*/ 	.word	0x00009eb0
        /*0b98*/ 	.word	0x00000000
        /*0b9c*/ 	.word	0x00000000
        /*0ba0*/ 	.short	0x010a
        /*0ba2*/ 	.byte	0xff
	.zero		1


	//   ....[171]....
        /*0ba4*/ 	.word	0x00009f10
        /*0ba8*/ 	.word	0x00000000
        /*0bac*/ 	.word	0x00000000
        /*0bb0*/ 	.short	0x010a
        /*0bb2*/ 	.byte	0xff
	.zero		1


	//   ....[172]....
        /*0bb4*/ 	.word	0x00009f70
        /*0bb8*/ 	.word	0x00000000
        /*0bbc*/ 	.word	0x00000000
        /*0bc0*/ 	.short	0x010a
        /*0bc2*/ 	.byte	0xff
	.zero		1


	//   ....[173]....
        /*0bc4*/ 	.word	0x00009fc0
        /*0bc8*/ 	.word	0x00000002
        /*0bcc*/ 	.word	0x00000210
        /*0bd0*/ 	.short	0x010a
        /*0bd2*/ 	.byte	0xff
	.zero		1


	//   ....[174]....
        /*0bd4*/ 	.word	0x0000a020
        /*0bd8*/ 	.word	0x00000002
        /*0bdc*/ 	.word	0x000001c0
        /*0be0*/ 	.short	0x010a
        /*0be2*/ 	.byte	0xff
	.zero		1


	//   ....[175]....
        /*0be4*/ 	.word	0x0000a070
        /*0be8*/ 	.word	0x00000002
        /*0bec*/ 	.word	0x000001b0
        /*0bf0*/ 	.short	0x010a
        /*0bf2*/ 	.byte	0xff
	.zero		1


	//   ....[176]....
        /*0bf4*/ 	.word	0x0000a0d0
        /*0bf8*/ 	.word	0x00000000
        /*0bfc*/ 	.word	0x000001c0
        /*0c00*/ 	.short	0x010a
        /*0c02*/ 	.byte	0xff
	.zero		1


	//   ....[177]....
        /*0c04*/ 	.word	0x0000a120
        /*0c08*/ 	.word	0x00000000
        /*0c0c*/ 	.word	0x000001b0
        /*0c10*/ 	.short	0x010a
        /*0c12*/ 	.byte	0xff
	.zero		1


	//   ....[178]....
        /*0c14*/ 	.word	0x0000a180
        /*0c18*/ 	.word	0x00000003
        /*0c1c*/ 	.word	0x000001f0
        /*0c20*/ 	.short	0x010a
        /*0c22*/ 	.byte	0xff
	.zero		1


	//   ....[179]....
        /*0c24*/ 	.word	0x0000a1e0
        /*0c28*/ 	.word	0x00000000
        /*0c2c*/ 	.word	0x00000000
        /*0c30*/ 	.short	0x010a
        /*0c32*/ 	.byte	0xff
	.zero		1


	//   ....[180]....
        /*0c34*/ 	.word	0x0000a240
        /*0c38*/ 	.word	0x00000000
        /*0c3c*/ 	.word	0x00000000
        /*0c40*/ 	.short	0x010a
        /*0c42*/ 	.byte	0xff
	.zero		1


	//   ....[181]....
        /*0c44*/ 	.word	0x0000a2a0
        /*0c48*/ 	.word	0x00000000
        /*0c4c*/ 	.word	0x00000000
        /*0c50*/ 	.short	0x010a
        /*0c52*/ 	.byte	0xff
	.zero		1


	//   ....[182]....
        /*0c54*/ 	.word	0x0000a300
        /*0c58*/ 	.word	0x00000000
        /*0c5c*/ 	.word	0x00000000
        /*0c60*/ 	.short	0x010a
        /*0c62*/ 	.byte	0xff
	.zero		1


	//   ....[183]....
        /*0c64*/ 	.word	0x0000a360
        /*0c68*/ 	.word	0x00000000
        /*0c6c*/ 	.word	0x00000000
        /*0c70*/ 	.short	0x010a
        /*0c72*/ 	.byte	0xff
	.zero		1


	//   ....[184]....
        /*0c74*/ 	.word	0x0000a3b0
        /*0c78*/ 	.word	0x0000000c
        /*0c7c*/ 	.word	0x000001b0
        /*0c80*/ 	.short	0x010a
        /*0c82*/ 	.byte	0xff
	.zero		1


	//   ....[185]....
        /*0c84*/ 	.word	0x0000a410
        /*0c88*/ 	.word	0x00000000
        /*0c8c*/ 	.word	0x000001a8
        /*0c90*/ 	.short	0x010a
        /*0c92*/ 	.byte	0xff
	.zero		1


	//   ....[186]....
        /*0c94*/ 	.word	0x0000a470
        /*0c98*/ 	.word	0x00000000
        /*0c9c*/ 	.word	0x00000190
        /*0ca0*/ 	.short	0x010a
        /*0ca2*/ 	.byte	0xff
	.zero		1


	//   ....[187]....
        /*0ca4*/ 	.word	0x0000a4d0
        /*0ca8*/ 	.word	0x00000000
        /*0cac*/ 	.word	0x00000198
        /*0cb0*/ 	.short	0x010a
        /*0cb2*/ 	.byte	0xff
	.zero		1


	//   ....[188]....
        /*0cb4*/ 	.word	0x0000a530
        /*0cb8*/ 	.word	0x00000000
        /*0cbc*/ 	.word	0x00000190
        /*0cc0*/ 	.short	0x010a
        /*0cc2*/ 	.byte	0xff
	.zero		1


	//   ....[189]....
        /*0cc4*/ 	.word	0x0000a580
        /*0cc8*/ 	.word	0x00000003
        /*0ccc*/ 	.word	0x000001b0
        /*0cd0*/ 	.short	0x010a
        /*0cd2*/ 	.byte	0xff
	.zero		1


	//   ....[190]....
        /*0cd4*/ 	.word	0x0000a5d0
        /*0cd8*/ 	.word	0x00000003
        /*0cdc*/ 	.word	0x00000180
        /*0ce0*/ 	.short	0x010a
        /*0ce2*/ 	.byte	0xff
	.zero		1


	//   ....[191]....
        /*0ce4*/ 	.word	0x0000a620
        /*0ce8*/ 	.word	0x000000ba
        /*0cec*/ 	.word	0x000001d0
        /*0cf0*/ 	.short	0x010a
        /*0cf2*/ 	.byte	0xff
	.zero		1


	//   ....[192]....
        /*0cf4*/ 	.word	0x0000a670
        /*0cf8*/ 	.word	0x000000c1
        /*0cfc*/ 	.word	0x00000180
        /*0d00*/ 	.short	0x010a
        /*0d02*/ 	.byte	0xff
	.zero		1


	//----- nvinfo : EIATTR_NUM_MBARRIERS
	.align		4
.L_47:
        /*0d04*/ 	.byte	0x03, 0x38
        /*0d06*/ 	.short	0x0046


	//----- nvinfo : EIATTR_EXIT_INSTR_OFFSETS
	.align		4
        /*0d08*/ 	.byte	0x04, 0x1c
        /*0d0a*/ 	.short	(.L_49 - .L_48)


	//   ....[0]....
.L_48:
        /*0d0c*/ 	.word	0x00003750


	//   ....[1]....
        /*0d10*/ 	.word	0x00003c40


	//   ....[2]....
        /*0d14*/ 	.word	0x00003ca0


	//   ....[3]....
        /*0d18*/ 	.word	0x00004a60


	//   ....[4]....
        /*0d1c*/ 	.word	0x00005870


	//   ....[5]....
        /*0d20*/ 	.word	0x000058b0


	//   ....[6]....
        /*0d24*/ 	.word	0x000095b0


	//----- nvinfo : EIATTR_MAX_THREADS
	.align		4
.L_49:
        /*0d28*/ 	.byte	0x04, 0x05
        /*0d2a*/ 	.short	(.L_51 - .L_50)
.L_50:
        /*0d2c*/ 	.word	0x00000100
        /*0d30*/ 	.word	0x00000001
        /*0d34*/ 	.word	0x00000001


	//----- nvinfo : EIATTR_CRS_STACK_SIZE
	.align		4
.L_51:
        /*0d38*/ 	.byte	0x04, 0x1e
        /*0d3a*/ 	.short	(.L_53 - .L_52)
.L_52:
        /*0d3c*/ 	.word	0x00000000


	//----- nvinfo : EIATTR_CBANK_PARAM_SIZE
	.align		4
.L_53:
        /*0d40*/ 	.byte	0x03, 0x19
        /*0d42*/ 	.short	0x0800


	//----- nvinfo : EIATTR_PARAM_CBANK
	.align		4
        /*0d44*/ 	.byte	0x04, 0x0a
        /*0d46*/ 	.short	(.L_55 - .L_54)
	.align		4
.L_54:
        /*0d48*/ 	.word	index@(.nv.constant0._ZN7cutlass13device_kernelINS_4gemm6kernel13GemmUniversalIN4cute5tupleIJiiiiEEENS1_10collective13CollectiveMmaINS1_35MainloopSm100TmaUmmaWarpSpecializedILi24ELi2ELi4ENS5_IJNS4_1CILi1EEENSA_ILi4EEESB_EEEEENS5_IJNSA_ILi128EEESF_NSA_ILi32EEEEEENS_12float_e4m3_tENS5_IJlSB_lEEESI_SJ_NS4_8TiledMMAINS4_8MMA_AtomIJNS4_10MMA_TraitsINS4_19SM100_MMA_F8F6F4_SSEJSI_SI_fSF_SF_NS4_17integral_constantINS4_4UMMA5MajorELSQ_0EEESR_NSO_INSP_7ScaleInELSS_0EEEST_EEEEEENS4_6LayoutINS5_IJSB_SB_SB_EEENS5_IJNSA_ILi0EEESY_SY_EEEEENS5_IJNS4_10UnderscoreES11_S11_EEEEENS4_23SM90_TMA_LOAD_MULTICASTENS4_14ComposedLayoutINS4_7SwizzleILi1ELi4ELi3EEENS4_18smem_ptr_flag_bitsILi8EEENSW_INS5_IJNSA_ILi8EEESG_EEENS5_IJSG_SB_EEEEEEEvNS4_8identityENS4_13SM90_TMA_LOADES1E_vS1F_EENS_8epilogue10collective18CollectiveEpilogueINS1I_23Sm100TmaWarpSpecializedILi2ELi2ELi64ELb0ELb0EEEJSH_NS5_IJNSW_ISF_SB_EENSW_INSA_ILi64EEESB_EEEEESI_SJ_SI_SJ_NS1I_6fusion15FusionCallbacksIS1M_NS1R_17LinearCombinationISI_fSI_fLNS_15FloatRoundStyleE2EEESH_S1Q_JEEENS4_5SM1004TMEM4LOAD26SM100_TMEM_LOAD_32dp32b64xES1G_NS15_INS16_ILi2ELi4ELi3EEES19_NSW_INS5_IJS1A_S1O_EEENS5_IJS1O_SB_EEEEEEENS4_39AutoVectorizingCopyWithAssumedAlignmentILi128EEENS4_14SM90_TMA_STOREES25_S27_S27_EEEvvEEEEvNT_6ParamsE)
        /*0d4c*/ 	.short	0x0380
        /*0d4e*/ 	.short	0x0800


	//----- nvinfo : EIATTR_SW_WAR
	.align		4
.L_55:
        /*0d50*/ 	.byte	0x04, 0x36
        /*0d52*/ 	.short	(.L_57 - .L_56)
.L_56:
        /*0d54*/ 	.word	0x00000008
.L_57:


//--------------------- .nv.callgraph             --------------------------
	.section	.nv.callgraph,"",@"SHT_CUDA_CALLGRAPH"
	.align	4
	.sectionentsize	8
	.align		4
        /*0000*/ 	.word	0x00000000
	.align		4
        /*0004*/ 	.word	0xffffffff
	.align		4
        /*0008*/ 	.word	index@(_ZN7cutlass13device_kernelINS_4gemm6kernel13GemmUniversalIN4cute5tupleIJiiiiEEENS1_10collective13CollectiveMmaINS1_35MainloopSm100TmaUmmaWarpSpecializedILi24ELi2ELi4ENS5_IJNS4_1CILi1EEENSA_ILi4EEESB_EEEEENS5_IJNSA_ILi128EEESF_NSA_ILi32EEEEEENS_12float_e4m3_tENS5_IJlSB_lEEESI_SJ_NS4_8TiledMMAINS4_8MMA_AtomIJNS4_10MMA_TraitsINS4_19SM100_MMA_F8F6F4_SSEJSI_SI_fSF_SF_NS4_17integral_constantINS4_4UMMA5MajorELSQ_0EEESR_NSO_INSP_7ScaleInELSS_0EEEST_EEEEEENS4_6LayoutINS5_IJSB_SB_SB_EEENS5_IJNSA_ILi0EEESY_SY_EEEEENS5_IJNS4_10UnderscoreES11_S11_EEEEENS4_23SM90_TMA_LOAD_MULTICASTENS4_14ComposedLayoutINS4_7SwizzleILi1ELi4ELi3EEENS4_18smem_ptr_flag_bitsILi8EEENSW_INS5_IJNSA_ILi8EEESG_EEENS5_IJSG_SB_EEEEEEEvNS4_8identityENS4_13SM90_TMA_LOADES1E_vS1F_EENS_8epilogue10collective18CollectiveEpilogueINS1I_23Sm100TmaWarpSpecializedILi2ELi2ELi64ELb0ELb0EEEJSH_NS5_IJNSW_ISF_SB_EENSW_INSA_ILi64EEESB_EEEEESI_SJ_SI_SJ_NS1I_6fusion15FusionCallbacksIS1M_NS1R_17LinearCombinationISI_fSI_fLNS_15FloatRoundStyleE2EEESH_S1Q_JEEENS4_5SM1004TMEM4LOAD26SM100_TMEM_LOAD_32dp32b64xES1G_NS15_INS16_ILi2ELi4ELi3EEES19_NSW_INS5_IJS1A_S1O_EEENS5_IJS1O_SB_EEEEEEENS4_39AutoVectorizingCopyWithAssumedAlignmentILi128EEENS4_14SM90_TMA_STOREES25_S27_S27_EEEvvEEEEvNT_6ParamsE)
	.align		4
        /*000c*/ 	.word	index@(__assertfail)
	.align		4
        /*0010*/ 	.word	0x00000000
	.align		4
        /*0014*/ 	.word	0xfffffffe
	.align		4
        /*0018*/ 	.word	0x00000000
	.align		4
        /*001c*/ 	.word	0xfffffffd
	.align		4
        /*0020*/ 	.word	0x00000000
	.align		4
        /*0024*/ 	.word	0xfffffffc


//--------------------- .nv.constant4             --------------------------
	.section	.nv.constant4,"a",@progbits
	.align	8
	.align		8
.nv.constant4:
        /*0000*/ 	.dword	__assertfail
	.align		8
        /*0008*/ 	.dword	__unnamed_1
	.align		8
        /*0010*/ 	.dword	__unnamed_2
	.align		8
        /*0018*/ 	.dword	_ZN40_INTERNAL_6b169b42_4_k_cu_d23d87e1_219024cuda3std3__45__cpo5beginE
	.align		8
        /*0020*/ 	.dword	_ZN40_INTERNAL_6b169b42_4_k_cu_d23d87e1_219024cuda3std3__45__cpo3endE
	.align		8
        /*0028*/ 	.dword	_ZN40_INTERNAL_6b169b42_4_k_cu_d23d87e1_219024cuda3std3__45__cpo6cbeginE
	.align		8
        /*0030*/ 	.dword	_ZN40_INTERNAL_6b169b42_4_k_cu_d23d87e1_219024cuda3std3__45__cpo4cendE
	.align		8
        /*0038*/ 	.dword	_ZN40_INTERNAL_6b169b42_4_k_cu_d23d87e1_219024cuda3std3__442_GLOBAL__N__6b169b42_4_k_cu_d23d87e1_219026ignoreE
	.align		8
        /*0040*/ 	.dword	_ZN40_INTERNAL_6b169b42_4_k_cu_d23d87e1_219024cuda3std3__419piecewise_constructE
	.align		8
        /*0048*/ 	.dword	_ZN40_INTERNAL_6b169b42_4_k_cu_d23d87e1_219024cuda3std3__48in_placeE
	.align		8
        /*0050*/ 	.dword	_ZN40_INTERNAL_6b169b42_4_k_cu_d23d87e1_219024cuda3std6ranges3__45__cpo4swapE
	.align		8
        /*0058*/ 	.dword	_ZN40_INTERNAL_6b169b42_4_k_cu_d23d87e1_219024cuda3std6ranges3__45__cpo9iter_moveE
	.align		8
        /*0060*/ 	.dword	_ZN40_INTERNAL_6b169b42_4_k_cu_d23d87e1_219024cute7productE
	.align		8
        /*0068*/ 	.dword	_ZN40_INTERNAL_6b169b42_4_k_cu_d23d87e1_219024cute1_E
	.align		8
        /*0070*/ 	.dword	$str$25
	.align		8
        /*0078*/ 	.dword	$str$26
	.align		8
        /*0080*/ 	.dword	$str$27
	.align		8
        /*0088*/ 	.dword	$str$28


//--------------------- .text._ZN7cutlass13device_kernelINS_4gemm6kernel13GemmUniversalIN4cute5tupleIJiiiiEEENS1_10collective13CollectiveMmaINS1_35MainloopSm100TmaUmmaWarpSpecializedILi24ELi2ELi4ENS5_IJNS4_1CILi1EEENSA_ILi4EEESB_EEEEENS5_IJNSA_ILi128EEESF_NSA_ILi32EEEEEENS_12float_e4m3_tENS5_IJlSB_lEEESI_SJ_NS4_8TiledMMAINS4_8MMA_AtomIJNS4_10MMA_TraitsINS4_19SM100_MMA_F8F6F4_SSEJSI_SI_fSF_SF_NS4_17integral_constantINS4_4UMMA5MajorELSQ_0EEESR_NSO_INSP_7ScaleInELSS_0EEEST_EEEEEENS4_6LayoutINS5_IJSB_SB_SB_EEENS5_IJNSA_ILi0EEESY_SY_EEEEENS5_IJNS4_10UnderscoreES11_S11_EEEEENS4_23SM90_TMA_LOAD_MULTICASTENS4_14ComposedLayoutINS4_7SwizzleILi1ELi4ELi3EEENS4_18smem_ptr_flag_bitsILi8EEENSW_INS5_IJNSA_ILi8EEESG_EEENS5_IJSG_SB_EEEEEEEvNS4_8identityENS4_13SM90_TMA_LOADES1E_vS1F_EENS_8epilogue10collective18CollectiveEpilogueINS1I_23Sm100TmaWarpSpecializedILi2ELi2ELi64ELb0ELb0EEEJSH_NS5_IJNSW_ISF_SB_EENSW_INSA_ILi64EEESB_EEEEESI_SJ_SI_SJ_NS1I_6fusion15FusionCallbacksIS1M_NS1R_17LinearCombinationISI_fSI_fLNS_15FloatRoundStyleE2EEESH_S1Q_JEEENS4_5SM1004TMEM4LOAD26SM100_TMEM_LOAD_32dp32b64xES1G_NS15_INS16_ILi2ELi4ELi3EEES19_NSW_INS5_IJS1A_S1O_EEENS5_IJS1O_SB_EEEEEEENS4_39AutoVectorizingCopyWithAssumedAlignmentILi128EEENS4_14SM90_TMA_STOREES25_S27_S27_EEEvvEEEEvNT_6ParamsE --------------------------
	.section	.text._ZN7cutlass13device_kernelINS_4gemm6kernel13GemmUniversalIN4cute5tupleIJiiiiEEENS1_10collective13CollectiveMmaINS1_35MainloopSm100TmaUmmaWarpSpecializedILi24ELi2ELi4ENS5_IJNS4_1CILi1EEENSA_ILi4EEESB_EEEEENS5_IJNSA_ILi128EEESF_NSA_ILi32EEEEEENS_12float_e4m3_tENS5_IJlSB_lEEESI_SJ_NS4_8TiledMMAINS4_8MMA_AtomIJNS4_10MMA_TraitsINS4_19SM100_MMA_F8F6F4_SSEJSI_SI_fSF_SF_NS4_17integral_constantINS4_4UMMA5MajorELSQ_0EEESR_NSO_INSP_7ScaleInELSS_0EEEST_EEEEEENS4_6LayoutINS5_IJSB_SB_SB_EEENS5_IJNSA_ILi0EEESY_SY_EEEEENS5_IJNS4_10UnderscoreES11_S11_EEEEENS4_23SM90_TMA_LOAD_MULTICASTENS4_14ComposedLayoutINS4_7SwizzleILi1ELi4ELi3EEENS4_18smem_ptr_flag_bitsILi8EEENSW_INS5_IJNSA_ILi8EEESG_EEENS5_IJSG_SB_EEEEEEEvNS4_8identityENS4_13SM90_TMA_LOADES1E_vS1F_EENS_8epilogue10collective18CollectiveEpilogueINS1I_23Sm100TmaWarpSpecializedILi2ELi2ELi64ELb0ELb0EEEJSH_NS5_IJNSW_ISF_SB_EENSW_INSA_ILi64EEESB_EEEEESI_SJ_SI_SJ_NS1I_6fusion15FusionCallbacksIS1M_NS1R_17LinearCombinationISI_fSI_fLNS_15FloatRoundStyleE2EEESH_S1Q_JEEENS4_5SM1004TMEM4LOAD26SM100_TMEM_LOAD_32dp32b64xES1G_NS15_INS16_ILi2ELi4ELi3EEES19_NSW_INS5_IJS1A_S1O_EEENS5_IJS1O_SB_EEEEEEENS4_39AutoVectorizingCopyWithAssumedAlignmentILi128EEENS4_14SM90_TMA_STOREES25_S27_S27_EEEvvEEEEvNT_6ParamsE,"ax",@progbits
	.align	128
.text._ZN7cutlass13device_kernelINS_4gemm6kernel13GemmUniversalIN4cute5tupleIJiiiiEEENS1_10collective13CollectiveMmaINS1_35MainloopSm100TmaUmmaWarpSpecializedILi24ELi2ELi4ENS5_IJNS4_1CILi1EEENSA_ILi4EEESB_EEEEENS5_IJNSA_ILi128EEESF_NSA_ILi32EEEEEENS_12float_e4m3_tENS5_IJlSB_lEEESI_SJ_NS4_8TiledMMAINS4_8MMA_AtomIJNS4_10MMA_TraitsINS4_19SM100_MMA_F8F6F4_SSEJSI_SI_fSF_SF_NS4_17integral_constantINS4_4UMMA5MajorELSQ_0EEESR_NSO_INSP_7ScaleInELSS_0EEEST_EEEEEENS4_6LayoutINS5_IJSB_SB_SB_EEENS5_IJNSA_ILi0EEESY_SY_EEEEENS5_IJNS4_10UnderscoreES11_S11_EEEEENS4_23SM90_TMA_LOAD_MULTICASTENS4_14ComposedLayoutINS4_7SwizzleILi1ELi4ELi3EEENS4_18smem_ptr_flag_bitsILi8EEENSW_INS5_IJNSA_ILi8EEESG_EEENS5_IJSG_SB_EEEEEEEvNS4_8identityENS4_13SM90_TMA_LOADES1E_vS1F_EENS_8epilogue10collective18CollectiveEpilogueINS1I_23Sm100TmaWarpSpecializedILi2ELi2ELi64ELb0ELb0EEEJSH_NS5_IJNSW_ISF_SB_EENSW_INSA_ILi64EEESB_EEEEESI_SJ_SI_SJ_NS1I_6fusion15FusionCallbacksIS1M_NS1R_17LinearCombinationISI_fSI_fLNS_15FloatRoundStyleE2EEESH_S1Q_JEEENS4_5SM1004TMEM4LOAD26SM100_TMEM_LOAD_32dp32b64xES1G_NS15_INS16_ILi2ELi4ELi3EEES19_NSW_INS5_IJS1A_S1O_EEENS5_IJS1O_SB_EEEEEEENS4_39AutoVectorizingCopyWithAssumedAlignmentILi128EEENS4_14SM90_TMA_STOREES25_S27_S27_EEEvvEEEEvNT_6ParamsE:
        .type           _ZN7cutlass13device_kernelINS_4gemm6kernel13GemmUniversalIN4cute5tupleIJiiiiEEENS1_10collective13CollectiveMmaINS1_35MainloopSm100TmaUmmaWarpSpecializedILi24ELi2ELi4ENS5_IJNS4_1CILi1EEENSA_ILi4EEESB_EEEEENS5_IJNSA_ILi128EEESF_NSA_ILi32EEEEEENS_12float_e4m3_tENS5_IJlSB_lEEESI_SJ_NS4_8TiledMMAINS4_8MMA_AtomIJNS4_10MMA_TraitsINS4_19SM100_MMA_F8F6F4_SSEJSI_SI_fSF_SF_NS4_17integral_constantINS4_4UMMA5MajorELSQ_0EEESR_NSO_INSP_7ScaleInELSS_0EEEST_EEEEEENS4_6LayoutINS5_IJSB_SB_SB_EEENS5_IJNSA_ILi0EEESY_SY_EEEEENS5_IJNS4_10UnderscoreES11_S11_EEEEENS4_23SM90_TMA_LOAD_MULTICASTENS4_14ComposedLayoutINS4_7SwizzleILi1ELi4ELi3EEENS4_18smem_ptr_flag_bitsILi8EEENSW_INS5_IJNSA_ILi8EEESG_EEENS5_IJSG_SB_EEEEEEEvNS4_8identityENS4_13SM90_TMA_LOADES1E_vS1F_EENS_8epilogue10collective18CollectiveEpilogueINS1I_23Sm100TmaWarpSpecializedILi2ELi2ELi64ELb0ELb0EEEJSH_NS5_IJNSW_ISF_SB_EENSW_INSA_ILi64EEESB_EEEEESI_SJ_SI_SJ_NS1I_6fusion15FusionCallbacksIS1M_NS1R_17LinearCombinationISI_fSI_fLNS_15FloatRoundStyleE2EEESH_S1Q_JEEENS4_5SM1004TMEM4LOAD26SM100_TMEM_LOAD_32dp32b64xES1G_NS15_INS16_ILi2ELi4ELi3EEES19_NSW_INS5_IJS1A_S1O_EEENS5_IJS1O_SB_EEEEEEENS4_39AutoVectorizingCopyWithAssumedAlignmentILi128EEENS4_14SM90_TMA_STOREES25_S27_S27_EEEvvEEEEvNT_6ParamsE,@function
        .size           _ZN7cutlass13device_kernelINS_4gemm6kernel13GemmUniversalIN4cute5tupleIJiiiiEEENS1_10collective13CollectiveMmaINS1_35MainloopSm100TmaUmmaWarpSpecializedILi24ELi2ELi4ENS5_IJNS4_1CILi1EEENSA_ILi4EEESB_EEEEENS5_IJNSA_ILi128EEESF_NSA_ILi32EEEEEENS_12float_e4m3_tENS5_IJlSB_lEEESI_SJ_NS4_8TiledMMAINS4_8MMA_AtomIJNS4_10MMA_TraitsINS4_19SM100_MMA_F8F6F4_SSEJSI_SI_fSF_SF_NS4_17integral_constantINS4_4UMMA5MajorELSQ_0EEESR_NSO_INSP_7ScaleInELSS_0EEEST_EEEEEENS4_6LayoutINS5_IJSB_SB_SB_EEENS5_IJNSA_ILi0EEESY_SY_EEEEENS5_IJNS4_10UnderscoreES11_S11_EEEEENS4_23SM90_TMA_LOAD_MULTICASTENS4_14ComposedLayoutINS4_7SwizzleILi1ELi4ELi3EEENS4_18smem_ptr_flag_bitsILi8EEENSW_INS5_IJNSA_ILi8EEESG_EEENS5_IJSG_SB_EEEEEEEvNS4_8identityENS4_13SM90_TMA_LOADES1E_vS1F_EENS_8epilogue10collective18CollectiveEpilogueINS1I_23Sm100TmaWarpSpecializedILi2ELi2ELi64ELb0ELb0EEEJSH_NS5_IJNSW_ISF_SB_EENSW_INSA_ILi64EEESB_EEEEESI_SJ_SI_SJ_NS1I_6fusion15FusionCallbacksIS1M_NS1R_17LinearCombinationISI_fSI_fLNS_15FloatRoundStyleE2EEESH_S1Q_JEEENS4_5SM1004TMEM4LOAD26SM100_TMEM_LOAD_32dp32b64xES1G_NS15_INS16_ILi2ELi4ELi3EEES19_NSW_INS5_IJS1A_S1O_EEENS5_IJS1O_SB_EEEEEEENS4_39AutoVectorizingCopyWithAssumedAlignmentILi128EEENS4_14SM90_TMA_STOREES25_S27_S27_EEEvvEEEEvNT_6ParamsE,(.L_x_211 - _ZN7cutlass13device_kernelINS_4gemm6kernel13GemmUniversalIN4cute5tupleIJiiiiEEENS1_10collective13CollectiveMmaINS1_35MainloopSm100TmaUmmaWarpSpecializedILi24ELi2ELi4ENS5_IJNS4_1CILi1EEENSA_ILi4EEESB_EEEEENS5_IJNSA_ILi128EEESF_NSA_ILi32EEEEEENS_12float_e4m3_tENS5_IJlSB_lEEESI_SJ_NS4_8TiledMMAINS4_8MMA_AtomIJNS4_10MMA_TraitsINS4_19SM100_MMA_F8F6F4_SSEJSI_SI_fSF_SF_NS4_17integral_constantINS4_4UMMA5MajorELSQ_0EEESR_NSO_INSP_7ScaleInELSS_0EEEST_EEEEEENS4_6LayoutINS5_IJSB_SB_SB_EEENS5_IJNSA_ILi0EEESY_SY_EEEEENS5_IJNS4_10UnderscoreES11_S11_EEEEENS4_23SM90_TMA_LOAD_MULTICASTENS4_14ComposedLayoutINS4_7SwizzleILi1ELi4ELi3EEENS4_18smem_ptr_flag_bitsILi8EEENSW_INS5_IJNSA_ILi8EEESG_EEENS5_IJSG_SB_EEEEEEEvNS4_8identityENS4_13SM90_TMA_LOADES1E_vS1F_EENS_8epilogue10collective18CollectiveEpilogueINS1I_23Sm100TmaWarpSpecializedILi2ELi2ELi64ELb0ELb0EEEJSH_NS5_IJNSW_ISF_SB_EENSW_INSA_ILi64EEESB_EEEEESI_SJ_SI_SJ_NS1I_6fusion15FusionCallbacksIS1M_NS1R_17LinearCombinationISI_fSI_fLNS_15FloatRoundStyleE2EEESH_S1Q_JEEENS4_5SM1004TMEM4LOAD26SM100_TMEM_LOAD_32dp32b64xES1G_NS15_INS16_ILi2ELi4ELi3EEES19_NSW_INS5_IJS1A_S1O_EEENS5_IJS1O_SB_EEEEEEENS4_39AutoVectorizingCopyWithAssumedAlignmentILi128EEENS4_14SM90_TMA_STOREES25_S27_S27_EEEvvEEEEvNT_6ParamsE)
        .other          _ZN7cutlass13device_kernelINS_4gemm6kernel13GemmUniversalIN4cute5tupleIJiiiiEEENS1_10collective13CollectiveMmaINS1_35MainloopSm100TmaUmmaWarpSpecializedILi24ELi2ELi4ENS5_IJNS4_1CILi1EEENSA_ILi4EEESB_EEEEENS5_IJNSA_ILi128EEESF_NSA_ILi32EEEEEENS_12float_e4m3_tENS5_IJlSB_lEEESI_SJ_NS4_8TiledMMAINS4_8MMA_AtomIJNS4_10MMA_TraitsINS4_19SM100_MMA_F8F6F4_SSEJSI_SI_fSF_SF_NS4_17integral_constantINS4_4UMMA5MajorELSQ_0EEESR_NSO_INSP_7ScaleInELSS_0EEEST_EEEEEENS4_6LayoutINS5_IJSB_SB_SB_EEENS5_IJNSA_ILi0EEESY_SY_EEEEENS5_IJNS4_10UnderscoreES11_S11_EEEEENS4_23SM90_TMA_LOAD_MULTICASTENS4_14ComposedLayoutINS4_7SwizzleILi1ELi4ELi3EEENS4_18smem_ptr_flag_bitsILi8EEENSW_INS5_IJNSA_ILi8EEESG_EEENS5_IJSG_SB_EEEEEEEvNS4_8identityENS4_13SM90_TMA_LOADES1E_vS1F_EENS_8epilogue10collective18CollectiveEpilogueINS1I_23Sm100TmaWarpSpecializedILi2ELi2ELi64ELb0ELb0EEEJSH_NS5_IJNSW_ISF_SB_EENSW_INSA_ILi64EEESB_EEEEESI_SJ_SI_SJ_NS1I_6fusion15FusionCallbacksIS1M_NS1R_17LinearCombinationISI_fSI_fLNS_15FloatRoundStyleE2EEESH_S1Q_JEEENS4_5SM1004TMEM4LOAD26SM100_TMEM_LOAD_32dp32b64xES1G_NS15_INS16_ILi2ELi4ELi3EEES19_NSW_INS5_IJS1A_S1O_EEENS5_IJS1O_SB_EEEEEEENS4_39AutoVectorizingCopyWithAssumedAlignmentILi128EEENS4_14SM90_TMA_STOREES25_S27_S27_EEEvvEEEEvNT_6ParamsE,@"STO_CUDA_ENTRY STV_DEFAULT"
_ZN7cutlass13device_kernelINS_4gemm6kernel13GemmUniversalIN4cute5tupleIJiiiiEEENS1_10collective13CollectiveMmaINS1_35MainloopSm100TmaUmmaWarpSpecializedILi24ELi2ELi4ENS5_IJNS4_1CILi1EEENSA_ILi4EEESB_EEEEENS5_IJNSA_ILi128EEESF_NSA_ILi32EEEEEENS_12float_e4m3_tENS5_IJlSB_lEEESI_SJ_NS4_8TiledMMAINS4_8MMA_AtomIJNS4_10MMA_TraitsINS4_19SM100_MMA_F8F6F4_SSEJSI_SI_fSF_SF_NS4_17integral_constantINS4_4UMMA5MajorELSQ_0EEESR_NSO_INSP_7ScaleInELSS_0EEEST_EEEEEENS4_6LayoutINS5_IJSB_SB_SB_EEENS5_IJNSA_ILi0EEESY_SY_EEEEENS5_IJNS4_10UnderscoreES11_S11_EEEEENS4_23SM90_TMA_LOAD_MULTICASTENS4_14ComposedLayoutINS4_7SwizzleILi1ELi4ELi3EEENS4_18smem_ptr_flag_bitsILi8EEENSW_INS5_IJNSA_ILi8EEESG_EEENS5_IJSG_SB_EEEEEEEvNS4_8identityENS4_13SM90_TMA_LOADES1E_vS1F_EENS_8epilogue10collective18CollectiveEpilogueINS1I_23Sm100TmaWarpSpecializedILi2ELi2ELi64ELb0ELb0EEEJSH_NS5_IJNSW_ISF_SB_EENSW_INSA_ILi64EEESB_EEEEESI_SJ_SI_SJ_NS1I_6fusion15FusionCallbacksIS1M_NS1R_17LinearCombinationISI_fSI_fLNS_15FloatRoundStyleE2EEESH_S1Q_JEEENS4_5SM1004TMEM4LOAD26SM100_TMEM_LOAD_32dp32b64xES1G_NS15_INS16_ILi2ELi4ELi3EEES19_NSW_INS5_IJS1A_S1O_EEENS5_IJS1O_SB_EEEEEEENS4_39AutoVectorizingCopyWithAssumedAlignmentILi128EEENS4_14SM90_TMA_STOREES25_S27_S27_EEEvvEEEEvNT_6ParamsE:
[----:B------:R-:W1:Y:S01]  /*0000*/  LDC R1, c[0x0][0x37c] ;  /* 0x0000df00ff017b82 */ /* 0x000e620000000800 */
[----:B------:R-:W2:Y:S01]  /*0010*/  S2R R170, SR_TID.X ;  /* 0x0000000000aa7919 */ /* 0x000ea20000002100 */
[----:B------:R-:W3:Y:S01]  /*0020*/  LDCU.64 UR8, c[0x0][0x890] ;  /* 0x00011200ff0877ac */ /* 0x000ee20008000a00 */
[----:B------:R-:W-:Y:S02]  /*0030*/  PRMT R158, RZ, 0x7610, R158 ;  /* 0x00007610ff9e7816 */ /* 0x000fe4000000009e */
[----:B------:R-:W-:Y:S01]  /*0040*/  ELECT P3, URZ, PT ;  /* 0x0000000000ff782f */ /* 0x000fe20003860000 */
[----:B---3--:R-:W-:-:S04]  /*0050*/  UISETP.NE.U32.AND UP0, UPT, UR8, URZ, UPT ;  /* 0x000000ff0800728c */ /* 0x008fc8000bf05070 */
[----:B------:R-:W-:Y:S01]  /*0060*/  UISETP.NE.AND.EX UP0, UPT, UR9, URZ, UPT, UP0 ;  /* 0x000000ff0900728c */ /* 0x000fe2000bf05300 */
[----:B--2---:R-:W-:-:S05]  /*0070*/  SHF.R.U32.HI R159, RZ, 0x5, R170 ;  /* 0x00000005ff9f7819 */ /* 0x004fca00000116aa */
[----:B------:R-:W2:Y:S02]  /*0080*/  SHFL.IDX PT, R0, R159, RZ, 0x1f ;  /* 0x00001fff9f007589 */ /* 0x000ea400000e0000 */
[----:B--2---:R-:W-:Y:S01]  /*0090*/  R2UR UR17, R0 ;  /* 0x00000000001172ca */ /* 0x004fe200000e0000 */
[----:B-1----:R-:W-:-:S14]  /*00a0*/  BRA.U UP0, `(.L_x_0) ;  /* 0x0000000100307547 */ /* 0x002fdc000b800000 */
[----:B------:R-:W1:Y:S02]  /*00b0*/  LDCU.64 UR4, c[0x0][0x888] ;  /* 0x00011100ff0477ac */ /* 0x000e640008000a00 */
[----:B-1----:R-:W-:-:S04]  /*00c0*/  UISETP.NE.U32.AND UP0, UPT, UR4, URZ, UPT ;  /* 0x000000ff0400728c */ /* 0x002fc8000bf05070 */
[----:B------:R-:W-:-:S09]  /*00d0*/  UISETP.NE.AND.EX UP0, UPT, UR5, URZ, UPT, UP0 ;  /* 0x000000ff0500728c */ /* 0x000fd2000bf05300 */
[----:B------:R-:W-:Y:S05]  /*00e0*/  BRA.U !UP0, `(.L_x_1) ;  /* 0x0000000108147547 */ /* 0x000fea000b800000 */
[----:B------:R-:W1:Y:S01]  /*00f0*/  LDC.64 R2, c[0x0][0x888] ;  /* 0x00022200ff027b82 */ /* 0x000e620000000a00 */
[----:B------:R-:W1:Y:S02]  /*0100*/  LDCU.64 UR4, c[0x0][0x358] ;  /* 0x00006b00ff0477ac */ /* 0x000e640008000a00 */
[----:B-1----:R1:W5:Y:S01]  /*0110*/  LDG.E R73, desc[UR4][R2.64] ;  /* 0x0000000402497981 */ /* 0x002362000c1e1900 */
[----:B------:R-:W-:Y:S01]  /*0120*/  HFMA2 R158, -RZ, RZ, 0, 5.9604644775390625e-08 ;  /* 0x00000001ff9e7431 */ /* 0x000fe200000001ff */
[----:B------:R-:W-:Y:S05]  /*0130*/  BRA `(.L_x_0) ;  /* 0x00000000000c7947 */ /* 0x000fea0003800000 */
.L_x_1:
[----:B------:R-:W1:Y:S01]  /*0140*/  LDCU UR4, c[0x0][0x880] ;  /* 0x00011000ff0477ac */ /* 0x000e620008000800 */
[----:B------:R-:W-:Y:S01]  /*0150*/  HFMA2 R158, -RZ, RZ, 0, 5.9604644775390625e-08 ;  /* 0x00000001ff9e7431 */ /* 0x000fe200000001ff */
[----:B-1----:R-:W-:-:S07]  /*0160*/  MOV R73, UR4 ;  /* 0x0000000400497c02 */ /* 0x002fce0008000f00 */
.L_x_0:
[----:B------:R-:W2:Y:S02]  /*0170*/  LDCU.64 UR4, c[0x0][0x8b0] ;  /* 0x00011600ff0477ac */ /* 0x000ea40008000a00 */
[----:B--2---:R-:W-:-:S04]  /*0180*/  UISETP.NE.U32.AND UP0, UPT, UR4, URZ, UPT ;  /* 0x000000ff0400728c */ /* 0x004fc8000bf05070 */
[----:B------:R-:W-:-:S09]  /*0190*/  UISETP.NE.AND.EX UP0, UPT, UR5, URZ, UPT, UP0 ;  /* 0x000000ff0500728c */ /* 0x000fd2000bf05300 */
[----:B------:R-:W-:Y:S05]  /*01a0*/  BRA.U UP0, `(.L_x_2) ;  /* 0x0000000100287547 */ /* 0x000fea000b800000 */
[----:B------:R-:W2:Y:S02]  /*01b0*/  LDCU.64 UR4, c[0x0][0x8a8] ;  /* 0x00011500ff0477ac */ /* 0x000ea40008000a00 */
[----:B--2---:R-:W-:-:S04]  /*01c0*/  UISETP.NE.U32.AND UP0, UPT, UR4, URZ, UPT ;  /* 0x000000ff0400728c */ /* 0x004fc8000bf05070 */
[----:B------:R-:W-:-:S09]  /*01d0*/  UISETP.NE.AND.EX UP0, UPT, UR5, URZ, UPT, UP0 ;  /* 0x000000ff0500728c */ /* 0x000fd2000bf05300 */
[----:B------:R-:W-:Y:S05]  /*01e0*/  BRA.U !UP0, `(.L_x_3) ;  /* 0x0000000108107547 */ /* 0x000fea000b800000 */
[----:B------:R-:W2:Y:S01]  /*01f0*/  LDC.64 R70, c[0x0][0x8a8] ;  /* 0x00022a00ff467b82 */ /* 0x000ea20000000a00 */
[----:B------:R-:W2:Y:S02]  /*0200*/  LDCU.64 UR4, c[0x0][0x358] ;  /* 0x00006b00ff0477ac */ /* 0x000ea40008000a00 */
[----:B--2---:R2:W5:Y:S01]  /*0210*/  LDG.E R70, desc[UR4][R70.64] ;  /* 0x0000000446467981 */ /* 0x004562000c1e1900 */
[----:B------:R-:W-:Y:S05]  /*0220*/  BRA `(.L_x_2) ;  /* 0x0000000000087947 */ /* 0x000fea0003800000 */
.L_x_3:
[----:B------:R-:W2:Y:S02]  /*0230*/  LDCU UR4, c[0x0][0x8a0] ;  /* 0x00011400ff0477ac */ /* 0x000ea40008000800 */
[----:B--2---:R-:W-:Y:S02]  /*0240*/  MOV R70, UR4 ;  /* 0x0000000400467c02 */ /* 0x004fe40008000f00 */
.L_x_2:
[----:B------:R-:W-:Y:S01]  /*0250*/  IMAD.U32 R0, RZ, RZ, UR17 ;  /* 0x00000011ff007e24 */ /* 0x000fe2000f8e00ff */
[----:B------:R-:W-:Y:S04]  /*0260*/  BSSY.RECONVERGENT B0, `(.L_x_4) ;  /* 0x000000c000007945 */ /* 0x000fe80003800200 */
[C---:B------:R-:W-:Y:S02]  /*0270*/  ISETP.NE.OR P1, PT, R0.reuse, 0x1, !P3 ;  /* 0x000000010000780c */ /* 0x040fe40005f25670 */
[----:B------:R-:W-:-:S11]  /*0280*/  ISETP.NE.OR P0, PT, R0, 0x3, !P3 ;  /* 0x000000030000780c */ /* 0x000fd60005f05670 */
[----:B------:R-:W-:Y:S05]  /*0290*/  @P1 BRA `(.L_x_5) ;  /* 0x0000000000201947 */ /* 0x000fea0003800000 */
[----:B------:R-:W3:Y:S02]  /*02a0*/  LDCU.64 UR4, c[0x0][0x348] ;  /* 0x00006900ff0477ac */ /* 0x000ee40008000a00 */
[----:B---3--:R-:W-:Y:S02]  /*02b0*/  UIADD3 UR6, UP1, UPT, UR4, 0x80, URZ ;  /* 0x0000008004067890 */ /* 0x008fe4000ff3e0ff */
[----:B------:R-:W-:Y:S02]  /*02c0*/  UIADD3 UR4, UP0, UPT, UR4, 0x180, URZ ;  /* 0x0000018004047890 */ /* 0x000fe4000ff1e0ff */
[----:B------:R-:W-:Y:S02]  /*02d0*/  UIADD3.X UR7, UPT, UPT, URZ, UR5, URZ, UP1, !UPT ;  /* 0x00000005ff077290 */ /* 0x000fe40008ffe4ff */
[----:B------:R-:W-:-:S07]  /*02e0*/  UIADD3.X UR5, UPT, UPT, URZ, UR5, URZ, UP0, !UPT ;  /* 0x00000005ff057290 */ /* 0x000fce00087fe4ff */
[----:B------:R3:W-:Y:S02]  /*02f0*/  UTMACCTL.PF [UR6] ;  /* 0x00000000060079b9 */ /* 0x0007e40008040000 */
[----:B------:R3:W-:Y:S02]  /*0300*/  UTMACCTL.PF [UR4] ;  /* 0x00000000040079b9 */ /* 0x0007e40008040000 */
[----:B---3--:R-:W-:Y:S01]  /*0310*/  NOP ;  /* 0x0000000000007918 */ /* 0x008fe20000000000 */
.L_x_5:
[----:B------:R-:W-:Y:S05]  /*0320*/  BSYNC.RECONVERGENT B0 ;  /* 0x0000000000007941 */ /* 0x000fea0003800200 */
.L_x_4:
[----:B------:R-:W-:Y:S04]  /*0330*/  BSSY.RECONVERGENT B0, `(.L_x_6) ;  /* 0x000000a000007945 */ /* 0x000fe80003800200 */
        /* <DEDUP_REMOVED lines=9> */
.L_x_7:
[----:B------:R-:W-:Y:S05]  /*03d0*/  BSYNC.RECONVERGENT B0 ;  /* 0x0000000000007941 */ /* 0x000fea0003800200 */
.L_x_6:
[----:B------:R-:W3:Y:S01]  /*03e0*/  LDCU.64 UR4, c[0x0][0x888] ;  /* 0x00011100ff0477ac */ /* 0x000ee20008000a00 */
[----:B------:R-:W-:Y:S02]  /*03f0*/  UISETP.EQ.U32.AND UP1, UPT, UR8, URZ, UPT ;  /* 0x000000ff0800728c */ /* 0x000fe4000bf22070 */
[----:B------:R-:W-:Y:S02]  /*0400*/  UPLOP3.LUT UP3, UPT, UPT, UPT, UPT, 0x80, 0x8 ;  /* 0x000000000008789c */ /* 0x000fe40003f6f070 */
[----:B---3--:R-:W-:-:S04]  /*0410*/  UISETP.NE.U32.AND UP0, UPT, UR4, URZ, UPT ;  /* 0x000000ff0400728c */ /* 0x008fc8000bf05070 */
[----:B------:R-:W-:-:S04]  /*0420*/  UISETP.NE.AND.EX UP0, UPT, UR5, URZ, UPT, UP0 ;  /* 0x000000ff0500728c */ /* 0x000fc8000bf05300 */
[----:B------:R-:W-:-:S04]  /*0430*/  UISETP.EQ.OR.EX UP2, UPT, UR9, URZ, !UP0, UP1 ;  /* 0x000000ff0900728c */ /* 0x000fc8000c742710 */
[----:B------:R-:W-:-:S06]  /*0440*/  UP2UR UR4, UPR, URZ, 0x4 ;  /* 0x00000004ff047883 */ /* 0x000fcc0008000000 */
[----:B------:R-:W-:Y:S01]  /*0450*/  MOV R161, UR4 ;  /* 0x0000000400a17c02 */ /* 0x000fe20008000f00 */
[----:B------:R-:W-:Y:S06]  /*0460*/  BRA.U !UP2, `(.L_x_8) ;  /* 0x000000010a207547 */ /* 0x000fec000b800000 */
[----:B------:R-:W-:Y:S01]  /*0470*/  UISETP.NE.U32.AND UP1, UPT, UR8, URZ, UPT ;  /* 0x000000ff0800728c */ /* 0x000fe2000bf25070 */
[----:B-----5:R-:W-:Y:S01]  /*0480*/  FSETP.NEU.AND P0, PT, R73, RZ, PT ;  /* 0x000000ff4900720b */ /* 0x020fe20003f0d000 */
[----:B------:R-:W-:Y:S02]  /*0490*/  USEL UR4, URZ, 0xffffffff, UP0 ;  /* 0xffffffffff047887 */ /* 0x000fe40008000000 */
[----:B------:R-:W-:-:S10]  /*04a0*/  UISETP.NE.AND.EX UP1, UPT, UR9, URZ, UPT, UP1 ;  /* 0x000000ff0900728c */ /* 0x000fd4000bf25310 */
[----:B------:R-:W-:Y:S01]  /*04b0*/  VOTEU.ANY UP0, P0 ;  /* 0x0000000000ff7886 */ /* 0x000fe20000000100 */
[----:B------:R-:W-:-:S04]  /*04c0*/  @!UP1 USEL UR4, URZ, 0xffffffff, UP0 ;  /* 0xffffffffff049887 */ /* 0x000fc80008000000 */
[----:B------:R-:W-:-:S04]  /*04d0*/  ULOP3.LUT UR4, UR4, 0x1, URZ, 0xc0, !UPT ;  /* 0x0000000104047892 */ /* 0x000fc8000f8ec0ff */
[----:B------:R-:W-:-:S11]  /*04e0*/  UISETP.NE.U32.AND UP3, UPT, UR4, 0x1, UPT ;  /* 0x000000010400788c */ /* 0x000fd6000bf65070 */
.L_x_8:
[----:B-1----:R-:W1:Y:S01]  /*04f0*/  SHFL.IDX PT, R2, R159, RZ, 0x1f ;  /* 0x00001fff9f027589 */ /* 0x002e6200000e0000 */
[----:B------:R-:W-:-:S04]  /*0500*/  UISETP.NE.AND UP0, UPT, UR17, 0x2, UPT ;  /* 0x000000021100788c */ /* 0x000fc8000bf05270 */
[----:B------:R-:W-:Y:S01]  /*0510*/  USEL UR37, URZ, 0x1, UP0 ;  /* 0x00000001ff257887 */ /* 0x000fe20008000000 */
[----:B-1----:R-:W-:-:S13]  /*0520*/  ISETP.NE.AND P0, PT, R2, RZ, PT ;  /* 0x000000ff0200720c */ /* 0x002fda0003f05270 */
[----:B------:R-:W-:Y:S05]  /*0530*/  @P0 BRA `(.L_x_9) ;  /* 0x0000000400040947 */ /* 0x000fea0003800000 */
[----:B------:R-:W-:Y:S01]  /*0540*/  ELECT P0, URZ, PT ;  /* 0x0000000000ff782f */ /* 0x000fe20003800000 */
[----:B------:R-:W-:-:S12]  /*0550*/  BSSY.RECONVERGENT B0, `(.L_x_9) ;  /* 0x000003f000007945 */ /* 0x000fd80003800200 */
[----:B------:R-:W-:Y:S05]  /*0560*/  @!P0 BRA `(.L_x_10) ;  /* 0x0000000000f48947 */ /* 0x000fea0003800000 */
[----:B------:R-:W1:Y:S01]  /*0570*/  S2UR UR4, SR_CgaCtaId ;  /* 0x00000000000479c3 */ /* 0x000e620000008800 */
[----:B------:R-:W-:Y:S01]  /*0580*/  UMOV UR5, 0x400 ;  /* 0x0000040000057882 */ /* 0x000fe20000000000 */
[----:B------:R-:W-:Y:S01]  /*0590*/  UMOV UR8, 0x1 ;  /* 0x0000000100087882 */ /* 0x000fe20000000000 */
[----:B------:R-:W-:Y:S01]  /*05a0*/  UMOV UR6, 0x4 ;  /* 0x0000000400067882 */ /* 0x000fe20000000000 */
[----:B------:R-:W-:-:S04]  /*05b0*/  UIADD3 UR8, UPT, UPT, -UR8, 0x100000, URZ ;  /* 0x0010000008087890 */ /* 0x000fc8000fffe1ff */
[----:B------:R-:W-:Y:S02]  /*05c0*/  USHF.L.U32 UR9, UR8, 0xb, URZ ;  /* 0x0000000b08097899 */ /* 0x000fe400080006ff */
[----:B------:R-:W-:Y:S02]  /*05d0*/  USHF.L.U32 UR8, UR8, 0x1, URZ ;  /* 0x0000000108087899 */ /* 0x000fe400080006ff */
[----:B------:R-:W-:-:S04]  /*05e0*/  UIADD3 UR6, UPT, UPT, -UR6, 0x100000, URZ ;  /* 0x0010000006067890 */ /* 0x000fc8000fffe1ff */
[----:B------:R-:W-:Y:S02]  /*05f0*/  USHF.L.U32 UR7, UR6, 0xb, URZ ;  /* 0x0000000b06077899 */ /* 0x000fe400080006ff */
[----:B------:R-:W-:Y:S02]  /*0600*/  USHF.L.U32 UR6, UR6, 0x1, URZ ;  /* 0x0000000106067899 */ /* 0x000fe400080006ff */
[----:B-1----:R-:W-:Y:S01]  /*0610*/  ULEA UR4, UR4, UR5, 0x18 ;  /* 0x0000000504047291 */ /* 0x002fe2000f8ec0ff */
[----:B------:R-:W1:Y:S11]  /*0620*/  FENCE.VIEW.ASYNC.S ;  /* 0x00000000000073c6 */ /* 0x000e760000000000 */
[----:B-1----:R1:W3:Y:S01]  /*0630*/  SYNCS.EXCH.64 URZ, [UR4], UR8 ;  /* 0x0000000804ff75b2 */ /* 0x0022e20008000100 */
[----:B------:R1:W4:Y:S01]  /*0640*/  SYNCS.EXCH.64 URZ, [UR4+0xc0], UR6 ;  /* 0x0000c00604ff75b2 */ /* 0x0003220008000100 */
[----:B------:R1:W1:Y:S01]  /*0650*/  SYNCS.EXCH.64 URZ, [UR4+0x8], UR8 ;  /* 0x0000080804ff75b2 */ /* 0x0002620008000100 */
        /* <DEDUP_REMOVED lines=45> */
[----:B---34-:R-:W-:Y:S01]  /*0930*/  NOP ;  /* 0x0000000000007918 */ /* 0x018fe20000000000 */
.L_x_10:
[----:B-1----:R-:W-:Y:S05]  /*0940*/  BSYNC.RECONVERGENT B0 ;  /* 0x0000000000007941 */ /* 0x002fea0003800200 */
.L_x_9:
[----:B------:R-:W1:Y:S01]  /*0950*/  SHFL.IDX PT, R2, R159, RZ, 0x1f ;  /* 0x00001fff9f027589 */ /* 0x000e6200000e0000 */
[----:B------:R-:W-:Y:S01]  /*0960*/  NOP ;  /* 0x0000000000007918 */ /* 0x000fe20000000000 */
[----:B-1----:R-:W-:-:S13]  /*0970*/  ISETP.NE.AND P0, PT, R2, 0x1, PT ;  /* 0x000000010200780c */ /* 0x002fda0003f05270 */
[----:B------:R-:W-:Y:S05]  /*0980*/  @P0 BRA `(.L_x_11) ;  /* 0x0000000000480947 */ /* 0x000fea0003800000 */
        /* <DEDUP_REMOVED lines=9> */
[----:B------:R-:W-:Y:S01]  /*0a20*/  USHF.L.U32 UR6, UR6, 0x1, URZ ;  /* 0x0000000106067899 */ /* 0x000fe200080006ff */
[----:B------:R-:W-:Y:S01]  /*0a30*/  ELECT P0, URZ, PT ;  /* 0x0000000000ff782f */ /* 0x000fe20003800000 */
[----:B-1----:R-:W-:Y:S01]  /*0a40*/  ULEA UR4, UR4, UR5, 0x18 ;  /* 0x0000000504047291 */ /* 0x002fe2000f8ec0ff */
[----:B------:R-:W1:Y:S11]  /*0a50*/  FENCE.VIEW.ASYNC.S ;  /* 0x00000000000073c6 */ /* 0x000e760000000000 */
[----:B-1----:R1:W3:Y:S01]  /*0a60*/  SYNCS.EXCH.64 URZ, [UR4+0x180], UR8 ;  /* 0x0001800804ff75b2 */ /* 0x0022e20008000100 */
[----:B------:R1:W4:Y:S01]  /*0a70*/  SYNCS.EXCH.64 URZ, [UR4+0x190], UR6 ;  /* 0x0001900604ff75b2 */ /* 0x0003220008000100 */
[----:B------:R1:W1:Y:S01]  /*0a80*/  SYNCS.EXCH.64 URZ, [UR4+0x188], UR8 ;  /* 0x0001880804ff75b2 */ /* 0x0002620008000100 */
[----:B------:R1:W1:Y:S01]  /*0a90*/  SYNCS.EXCH.64 URZ, [UR4+0x198], UR6 ;  /* 0x0001980604ff75b2 */ /* 0x0002620008000100 */
[----:B------:R-:W-:Y:S01]  /*0aa0*/  NOP ;  /* 0x0000000000007918 */ /* 0x000fe20000000000 */
.L_x_11:
[----:B------:R-:W2:Y:S01]  /*0ab0*/  SHFL.IDX PT, R2, R159, RZ, 0x1f ;  /* 0x00001fff9f027589 */ /* 0x000ea200000e0000 */
[----:B------:R-:W-:Y:S01]  /*0ac0*/  NOP ;  /* 0x0000000000007918 */ /* 0x000fe20000000000 */
[----:B--2---:R-:W-:-:S13]  /*0ad0*/  ISETP.NE.AND P0, PT, R2, 0x3, PT ;  /* 0x000000030200780c */ /* 0x004fda0003f05270 */
[----:B------:R-:W-:Y:S05]  /*0ae0*/  @P0 BRA `(.L_x_12) ;  /* 0x0000000000300947 */ /* 0x000fea0003800000 */
[----:B-1----:R-:W1:Y:S01]  /*0af0*/  S2UR UR6, SR_CgaCtaId ;  /* 0x00000000000679c3 */ /* 0x002e620000008800 */
[----:B------:R-:W-:Y:S01]  /*0b00*/  UMOV UR4, 0x400 ;  /* 0x0000040000047882 */ /* 0x000fe20000000000 */
[----:B------:R-:W-:Y:S01]  /*0b10*/  UMOV UR5, 0x20 ;  /* 0x0000002000057882 */ /* 0x000fe20000000000 */
[----:B------:R-:W-:Y:S01]  /*0b20*/  ELECT P0, URZ, PT ;  /* 0x0000000000ff782f */ /* 0x000fe20003800000 */
[----:B-1----:R-:W-:Y:S02]  /*0b30*/  ULEA UR6, UR6, UR4, 0x18 ;  /* 0x0000000406067291 */ /* 0x002fe4000f8ec0ff */
[----:B------:R-:W-:-:S04]  /*0b40*/  UIADD3 UR4, UPT, UPT, -UR5, 0x100000, URZ ;  /* 0x0010000005047890 */ /* 0x000fc8000fffe1ff */
[----:B------:R-:W-:Y:S02]  /*0b50*/  USHF.L.U32 UR5, UR4, 0xb, URZ ;  /* 0x0000000b04057899 */ /* 0x000fe400080006ff */
[----:B------:R-:W-:Y:S01]  /*0b60*/  USHF.L.U32 UR4, UR4, 0x1, URZ ;  /* 0x0000000104047899 */ /* 0x000fe200080006ff */
[----:B------:R-:W1:Y:S11]  /*0b70*/  FENCE.VIEW.ASYNC.S ;  /* 0x00000000000073c6 */ /* 0x000e760000000000 */
[----:B-1----:R2:W1:Y:S01]  /*0b80*/  SYNCS.EXCH.64 URZ, [UR6+0x1a0], UR4 ;  /* 0x0001a00406ff75b2 */ /* 0x0024620008000100 */
[----:B------:R2:W1:Y:S02]  /*0b90*/  SYNCS.EXCH.64 URZ, [UR6+0x1a8], UR4 ;  /* 0x0001a80406ff75b2 */ /* 0x0004640008000100 */
[----:B--2---:R-:W-:Y:S01]  /*0ba0*/  NOP ;  /* 0x0000000000007918 */ /* 0x004fe20000000000 */
.L_x_12:
[----:B------:R-:W2:Y:S01]  /*0bb0*/  SHFL.IDX PT, R2, R159, RZ, 0x1f ;  /* 0x00001fff9f027589 */ /* 0x000ea200000e0000 */
[----:B------:R-:W-:Y:S01]  /*0bc0*/  NOP ;  /* 0x0000000000007918 */ /* 0x000fe20000000000 */
[----:B--2---:R-:W-:-:S13]  /*0bd0*/  ISETP.NE.AND P0, PT, R2, 0x4, PT ;  /* 0x000000040200780c */ /* 0x004fda0003f05270 */
[----:B------:R-:W-:Y:S05]  /*0be0*/  @P0 BRA `(.L_x_13) ;  /* 0x00000000004c0947 */ /* 0x000fea0003800000 */
[----:B-1----:R-:W1:Y:S01]  /*0bf0*/  S2UR UR6, SR_CgaCtaId ;  /* 0x00000000000679c3 */ /* 0x002e620000008800 */
[----:B------:R-:W-:Y:S01]  /*0c00*/  UMOV UR4, 0x3a0 ;  /* 0x000003a000047882 */ /* 0x000fe20000000000 */
[----:B------:R-:W-:Y:S01]  /*0c10*/  UMOV UR5, 0x400 ;  /* 0x0000040000057882 */ /* 0x000fe20000000000 */
[----:B------:R-:W-:Y:S01]  /*0c20*/  USEL UR4, UR4, 0x320, UP3 ;  /* 0x0000032004047887 */ /* 0x000fe20009800000 */
[----:B------:R-:W-:Y:S01]  /*0c30*/  UMOV UR8, 0x1 ;  /* 0x0000000100087882 */ /* 0x000fe20000000000 */
[----:B------:R-:W-:Y:S01]  /*0c40*/  ELECT P0, URZ, PT ;  /* 0x0000000000ff782f */ /* 0x000fe20003800000 */
[----:B------:R-:W-:-:S04]  /*0c50*/  UIADD3 UR8, UPT, UPT, -UR8, 0x100000, URZ ;  /* 0x0010000008087890 */ /* 0x000fc8000fffe1ff */
[----:B------:R-:W-:Y:S02]  /*0c60*/  USHF.L.U32 UR9, UR8, 0xb, URZ ;  /* 0x0000000b08097899 */ /* 0x000fe400080006ff */
[----:B------:R-:W-:Y:S02]  /*0c70*/  USHF.L.U32 UR8, UR8, 0x1, URZ ;  /* 0x0000000108087899 */ /* 0x000fe400080006ff */
[----:B-1----:R-:W-:Y:S02]  /*0c80*/  ULEA UR6, UR6, UR5, 0x18 ;  /* 0x0000000506067291 */ /* 0x002fe4000f8ec0ff */
[----:B------:R-:W-:-:S04]  /*0c90*/  UIADD3 UR4, UPT, UPT, -UR4, 0x100000, URZ ;  /* 0x0010000004047890 */ /* 0x000fc8000fffe1ff */
[----:B------:R-:W-:Y:S02]  /*0ca0*/  USHF.L.U32 UR5, UR4, 0xb, URZ ;  /* 0x0000000b04057899 */ /* 0x000fe400080006ff */
[----:B------:R-:W-:Y:S01]  /*0cb0*/  USHF.L.U32 UR4, UR4, 0x1, URZ ;  /* 0x0000000104047899 */ /* 0x000fe200080006ff */
[----:B------:R-:W1:Y:S03]  /*0cc0*/  FENCE.VIEW.ASYNC.S ;  /* 0x00000000000073c6 */ /* 0x000e660000000000 */
[----:B-1----:R2:W1:Y:S08]  /*0cd0*/  SYNCS.EXCH.64 URZ, [UR6+0x1b0], UR8 ;  /* 0x0001b00806ff75b2 */ /* 0x0024700008000100 */
[----:B------:R2:W1:Y:S01]  /*0ce0*/  SYNCS.EXCH.64 URZ, [UR6+0x1c0], UR4 ;  /* 0x0001c00406ff75b2 */ /* 0x0004620008000100 */
[----:B------:R2:W1:Y:S01]  /*0cf0*/  SYNCS.EXCH.64 URZ, [UR6+0x1b8], UR8 ;  /* 0x0001b80806ff75b2 */ /* 0x0004620008000100 */
[----:B------:R2:W1:Y:S02]  /*0d00*/  SYNCS.EXCH.64 URZ, [UR6+0x1c8], UR4 ;  /* 0x0001c80406ff75b2 */ /* 0x0004640008000100 */
[----:B--2---:R-:W-:Y:S01]  /*0d10*/  NOP ;  /* 0x0000000000007918 */ /* 0x004fe20000000000 */
.L_x_13:
[----:B------:R-:W2:Y:S01]  /*0d20*/  SHFL.IDX PT, R2, R159, RZ, 0x1f ;  /* 0x00001fff9f027589 */ /* 0x000ea200000e0000 */
[----:B------:R-:W-:Y:S01]  /*0d30*/  NOP ;  /* 0x0000000000007918 */ /* 0x000fe20000000000 */
[----:B--2---:R-:W-:-:S13]  /*0d40*/  ISETP.NE.AND P0, PT, R2, 0x5, PT ;  /* 0x000000050200780c */ /* 0x004fda0003f05270 */
[----:B------:R-:W-:Y:S05]  /*0d50*/  @P0 BRA `(.L_x_14) ;  /* 0x0000000000580947 */ /* 0x000fea0003800000 */
[----:B-1----:R-:W1:Y:S01]  /*0d60*/  S2UR UR4, SR_CgaCtaId ;  /* 0x00000000000479c3 */ /* 0x002e620000008800 */
        /* <DEDUP_REMOVED lines=12> */
[----:B-1----:R2:W1:Y:S01]  /*0e30*/  SYNCS.EXCH.64 URZ, [UR4+0x1d0], UR8 ;  /* 0x0001d00804ff75b2 */ /* 0x0024620008000100 */
[----:B------:R2:W1:Y:S01]  /*0e40*/  SYNCS.EXCH.64 URZ, [UR4+0x1f0], UR6 ;  /* 0x0001f00604ff75b2 */ /* 0x0004620008000100 */
[----:B------:R2:W1:Y:S01]  /*0e50*/  SYNCS.EXCH.64 URZ, [UR4+0x1d8], UR8 ;  /* 0x0001d80804ff75b2 */ /* 0x0004620008000100 */
[----:B------:R2:W1:Y:S01]  /*0e60*/  SYNCS.EXCH.64 URZ, [UR4+0x1f8], UR6 ;  /* 0x0001f80604ff75b2 */ /* 0x0004620008000100 */
[----:B------:R2:W1:Y:S01]  /*0e70*/  SYNCS.EXCH.64 URZ, [UR4+0x1e0], UR8 ;  /* 0x0001e00804ff75b2 */ /* 0x0004620008000100 */
[----:B------:R2:W1:Y:S01]  /*0e80*/  SYNCS.EXCH.64 URZ, [UR4+0x200], UR6 ;  /* 0x0002000604ff75b2 */ /* 0x0004620008000100 */
[----:B------:R2:W1:Y:S01]  /*0e90*/  SYNCS.EXCH.64 URZ, [UR4+0x1e8], UR8 ;  /* 0x0001e80804ff75b2 */ /* 0x0004620008000100 */
[----:B------:R2:W1:Y:S02]  /*0ea0*/  SYNCS.EXCH.64 URZ, [UR4+0x208], UR6 ;  /* 0x0002080604ff75b2 */ /* 0x0004640008000100 */
[----:B--2---:R-:W-:Y:S01]  /*0eb0*/  NOP ;  /* 0x0000000000007918 */ /* 0x004fe20000000000 */
.L_x_14:
[----:B------:R-:W2:Y:S01]  /*0ec0*/  SHFL.IDX PT, R2, R159, RZ, 0x1f ;  /* 0x00001fff9f027589 */ /* 0x000ea200000e0000 */
[----:B------:R-:W1:Y:S01]  /*0ed0*/  S2UR UR45, SR_CgaCtaId ;  /* 0x00000000002d79c3 */ /* 0x000e620000008800 */
[----:B------:R-:W-:Y:S01]  /*0ee0*/  NOP ;  /* 0x0000000000007918 */ /* 0x000fe20000000000 */
[----:B--2---:R-:W-:-:S13]  /*0ef0*/  ISETP.NE.AND P0, PT, R2, 0x3, PT ;  /* 0x000000030200780c */ /* 0x004fda0003f05270 */
[----:B-1----:R-:W-:Y:S05]  /*0f00*/  @P0 BRA `(.L_x_15) ;  /* 0x0000000000340947 */ /* 0x002fea0003800000 */
[----:B------:R-:W-:Y:S01]  /*0f10*/  UMOV UR4, 0x400 ;  /* 0x0000040000047882 */ /* 0x000fe20000000000 */
[----:B------:R-:W-:Y:S01]  /*0f20*/  UMOV UR6, 0x20 ;  /* 0x0000002000067882 */ /* 0x000fe20000000000 */
[----:B------:R-:W-:Y:S02]  /*0f30*/  ULEA UR4, UR45, UR4, 0x18 ;  /* 0x000000042d047291 */ /* 0x000fe4000f8ec0ff */
[----:B------:R-:W-:-:S04]  /*0f40*/  UIADD3 UR6, UPT, UPT, -UR6, 0x100000, URZ ;  /* 0x0010000006067890 */ /* 0x000fc8000fffe1ff */
[----:B------:R-:W-:Y:S02]  /*0f50*/  USHF.L.U32 UR7, UR6, 0xb, URZ ;  /* 0x0000000b06077899 */ /* 0x000fe400080006ff */
[----:B------:R-:W-:Y:S01]  /*0f60*/  USHF.L.U32 UR6, UR6, 0x1, URZ ;  /* 0x0000000106067899 */ /* 0x000fe200080006ff */
[----:B------:R-:W-:Y:S01]  /*0f70*/  ELECT P0, URZ, PT ;  /* 0x0000000000ff782f */ /* 0x000fe20003800000 */
[----:B------:R-:W1:Y:S10]  /*0f80*/  FENCE.VIEW.ASYNC.S ;  /* 0x00000000000073c6 */ /* 0x000e740000000000 */
[----:B-1----:R1:W2:Y:S01]  /*0f90*/  SYNCS.EXCH.64 URZ, [UR4+0x210], UR6 ;  /* 0x0002100604ff75b2 */ /* 0x0022a20008000100 */
[----:B------:R1:W1:Y:S01]  /*0fa0*/  SYNCS.EXCH.64 URZ, [UR4+0x220], UR6 ;  /* 0x0002200604ff75b2 */ /* 0x0002620008000100 */
[----:B------:R1:W1:Y:S01]  /*0fb0*/  SYNCS.EXCH.64 URZ, [UR4+0x218], UR6 ;  /* 0x0002180604ff75b2 */ /* 0x0002620008000100 */
[----:B------:R1:W1:Y:S01]  /*0fc0*/  SYNCS.EXCH.64 URZ, [UR4+0x228], UR6 ;  /* 0x0002280604ff75b2 */ /* 0x0002620008000100 */
[----:B------:R-:W-:Y:S01]  /*0fd0*/  NOP ;  /* 0x0000000000007918 */ /* 0x000fe20000000000 */
.L_x_15:
[----:B-1----:R-:W1:Y:S01]  /*0fe0*/  LDCU UR4, c[0x0][0x36c] ;  /* 0x00006d80ff0477ac */ /* 0x002e620008000800 */
[----:B------:R-:W-:Y:S01]  /*0ff0*/  ISETP.NE.OR P3, PT, R0, 0x2, !P3 ;  /* 0x000000020000780c */ /* 0x000fe20005f65670 */
[----:B------:R-:W-:Y:S01]  /*1000*/  NOP ;  /* 0x0000000000007918 */ /* 0x000fe20000000000 */
[----:B------:R-:W-:Y:S01]  /*1010*/  LOP3.LUT R0, R170, 0x1f, RZ, 0xc0, !PT ;  /* 0x0000001faa007812 */ /* 0x000fe200078ec0ff */
[----:B------:R-:W-:Y:S02]  /*1020*/  UISETP.NE.AND UP4, UPT, UR17, URZ, UPT ;  /* 0x000000ff1100728c */ /* 0x000fe4000bf85270 */
[----:B-1----:R-:W-:-:S09]  /*1030*/  UISETP.EQ.U32.AND UP5, UPT, UR4, 0x1, UPT ;  /* 0x000000010400788c */ /* 0x002fd2000bfa2070 */
[----:B------:R-:W-:Y:S05]  /*1040*/  BRA.U !UP5, `(.L_x_16) ;  /* 0x000000010d087547 */ /* 0x000fea000b800000 */
[----:B--234-:R-:W-:Y:S01]  /*1050*/  UCGABAR_ARV ;  /* 0x00000000000079c7 */ /* 0x01cfe20008000000 */
[----:B------:R-:W-:Y:S05]  /*1060*/  BRA `(.L_x_17) ;  /* 0x0000000000047947 */ /* 0x000fea0003800000 */
.L_x_16:
[----:B--234-:R-:W-:Y:S01]  /*1070*/  NOP ;  /* 0x0000000000007918 */ /* 0x01cfe20000000000 */
.L_x_17:
[----:B------:R-:W1:Y:S01]  /*1080*/  S2UR UR7, SR_CTAID.X ;  /* 0x00000000000779c3 */ /* 0x000e620000002500 */
[----:B------:R-:W-:-:S05]  /*1090*/  CS2R.32 R160, SR_CgaSize ;  /* 0x0000000000a07805 */ /* 0x000fca0000008a00 */
[----:B------:R-:W-:-:S05]  /*10a0*/  IMAD R160, R160, -0xa0, RZ ;  /* 0xffffff60a0a07824 */ /* 0x000fca00078e02ff */
[----:B------:R-:W-:-:S14]  /*10b0*/  R2UR UR5, R160 ;  /* 0x00000000a00572ca */ /* 0x000fdc00000e0000 */
[----:B------:R-:W2:Y:S01]  /*10c0*/  LDCU UR5, c[0x0][UR5+0x2b0] ;  /* 0x00005600050577ac */ /* 0x000ea20008000800 */
[----:B------:R-:W-:-:S05]  /*10d0*/  CS2R.32 R160, SR_CgaSize ;  /* 0x0000000000a07805 */ /* 0x000fca0000008a00 */
[----:B------:R-:W-:-:S05]  /*10e0*/  IMAD R160, R160, -0xa0, RZ ;  /* 0xffffff60a0a07824 */ /* 0x000fca00078e02ff */
[----:B------:R-:W-:-:S14]  /*10f0*/  R2UR UR4, R160 ;  /* 0x00000000a00472ca */ /* 0x000fdc00000e0000 */
[----:B------:R-:W3:Y:S01]  /*1100*/  LDCU UR4, c[0x0][UR4+0x2b4] ;  /* 0x00005680040477ac */ /* 0x000ee20008000800 */
[----:B------:R-:W4:Y:S01]  /*1110*/  S2UR UR8, SR_CTAID.Y ;  /* 0x00000000000879c3 */ /* 0x000f220000002600 */
[----:B------:R-:W-:-:S05]  /*1120*/  CS2R.32 R160, SR_CgaSize ;  /* 0x0000000000a07805 */ /* 0x000fca0000008a00 */
[----:B------:R-:W-:-:S05]  /*1130*/  IMAD R160, R160, -0xa0, RZ ;  /* 0xffffff60a0a07824 */ /* 0x000fca00078e02ff */
[----:B------:R-:W-:-:S14]  /*1140*/  R2UR UR9, R160 ;  /* 0x00000000a00972ca */ /* 0x000fdc00000e0000 */
[----:B------:R-:W3:Y:S01]  /*1150*/  LDCU UR9, c[0x0][UR9+0x2a0] ;  /* 0x00005400090977ac */ /* 0x000ee20008000800 */
[----:B------:R-:W3:Y:S01]  /*1160*/  LDCU UR21, c[0x0][0xb24] ;  /* 0x00016480ff1577ac */ /* 0x000ee20008000800 */
[----:B------:R-:W1:Y:S01]  /*1170*/  S2UR UR36, SR_CTAID.Z ;  /* 0x00000000002479c3 */ /* 0x000e620000002700 */
[----:B------:R-:W-:-:S05]  /*1180*/  CS2R.32 R160, SR_CgaSize ;  /* 0x0000000000a07805 */ /* 0x000fca0000008a00 */
[----:B------:R-:W-:-:S05]  /*1190*/  IMAD R160, R160, -0xa0, RZ ;  /* 0xffffff60a0a07824 */ /* 0x000fca00078e02ff */
[----:B------:R-:W-:-:S14]  /*11a0*/  R2UR UR63, R160 ;  /* 0x00000000a03f72ca */ /* 0x000fdc00000e0000 */
[----:B------:R-:W3:Y:S01]  /*11b0*/  LDCU UR63, c[0x0][UR63+0x2a4] ;  /* 0x000054803f3f77ac */ /* 0x000ee20008000800 */
[----:B------:R-:W3:Y:S01]  /*11c0*/  LDCU UR42, c[0x0][0xb24] ;  /* 0x00016480ff2a77ac */ /* 0x000ee20008000800 */
[----:B-1----:R-:W-:Y:S01]  /*11d0*/  I2FP.F32.U32 R3, UR7 ;  /* 0x0000000700037c45 */ /* 0x002fe20008201000 */
[----:B------:R-:W1:Y:S04]  /*11e0*/  LDCU UR28, c[0x0][0xb30] ;  /* 0x00016600ff1c77ac */ /* 0x000e680008000800 */
[----:B--2---:R-:W-:Y:S01]  /*11f0*/  FMUL R3, R3, UR5 ;  /* 0x0000000503037c20 */ /* 0x004fe20008400000 */
[----:B------:R-:W-:Y:S01]  /*1200*/  USHF.L.U32 UR26, UR45, 0xa, URZ ;  /* 0x0000000a2d1a7899 */ /* 0x000fe200080006ff */
[----:B----4-:R-:W-:Y:S01]  /*1210*/  I2FP.F32.U32 R2, UR8 ;  /* 0x0000000800027c45 */ /* 0x010fe20008201000 */
[----:B---3--:R-:W-:-:S03]  /*1220*/  UISETP.GE.AND UP2, UPT, UR21, 0x1, UPT ;  /* 0x000000011500788c */ /* 0x008fc6000bf46270 */
[----:B------:R-:W2:Y:S01]  /*1230*/  F2I.U32.TRUNC.NTZ R3, R3 ;  /* 0x0000000300037305 */ /* 0x000ea2000020f000 */
[----:B------:R-:W-:Y:S01]  /*1240*/  UMOV UR16, UR7 ;  /* 0x0000000700107c82 */ /* 0x000fe20008000000 */
[----:B------:R-:W-:Y:S01]  /*1250*/  FMUL R2, R2, UR4 ;  /* 0x0000000402027c20 */ /* 0x000fe20008400000 */
[----:B------:R-:W-:-:S05]  /*1260*/  UMOV UR20, UR8 ;  /* 0x0000000800147c82 */ /* 0x000fca0008000000 */
[----:B------:R-:W3:Y:S01]  /*1270*/  F2I.U32.TRUNC.NTZ R2, R2 ;  /* 0x0000000200027305 */ /* 0x000ee2000020f000 */
[----:B--2---:R-:W-:Y:S02]  /*1280*/  R2UR UR4, R3 ;  /* 0x00000000030472ca */ /* 0x004fe400000e0000 */
[----:B---3--:R-:W-:Y:S02]  /*1290*/  R2UR UR6, R2 ;  /* 0x00000000020672ca */ /* 0x008fe400000e0000 */
[----:B------:R-:W-:-:S09]  /*12a0*/  PRMT R2, RZ, 0x7610, R2 ;  /* 0x00007610ff027816 */ /* 0x000fd20000000002 */
[----:B------:R-:W-:-:S04]  /*12b0*/  UIADD3 UR5, UPT, UPT, -UR4, URZ, URZ ;  /* 0x000000ff04057290 */ /* 0x000fc8000fffe1ff */
[----:B------:R-:W-:Y:S02]  /*12c0*/  UIMAD UR5, UR9, UR5, UR7 ;  /* 0x00000005090572a4 */ /* 0x000fe4000f8e0207 */
[----:B------:R-:W-:-:S04]  /*12d0*/  UIADD3 UR4, UPT, UPT, -UR6, URZ, URZ ;  /* 0x000000ff06047290 */ /* 0x000fc8000fffe1ff */
[----:B------:R-:W-:Y:S01]  /*12e0*/  IMAD.U32 R160, RZ, RZ, UR5 ;  /* 0x00000005ffa07e24 */ /* 0x000fe2000f8e00ff */
[----:B------:R-:W-:Y:S01]  /*12f0*/  UIMAD UR63, UR63, UR4, UR8 ;  /* 0x000000043f3f72a4 */ /* 0x000fe2000f8e0208 */
[----:B-1----:R-:W-:Y:S11]  /*1300*/  BRA.U UP4, `(.L_x_18) ;  /* 0x0000000104447547 */ /* 0x002ff6000b800000 */
[----:B------:R-:W-:Y:S01]  /*1310*/  R2UR UR6, R160 ;  /* 0x00000000a00672ca */ /* 0x000fe200000e0000 */
[----:B------:R-:W-:Y:S02]  /*1320*/  UISETP.NE.AND UP0, UPT, UR63, URZ, UPT ;  /* 0x000000ff3f00728c */ /* 0x000fe4000bf05270 */
[----:B------:R-:W-:-:S04]  /*1330*/  UISETP.NE.AND UP1, UPT, UR63, 0x1, UPT ;  /* 0x000000013f00788c */ /* 0x000fc8000bf25270 */
[----:B------:R-:W-:Y:S02]  /*1340*/  USEL UR5, URZ, 0x2, UP1 ;  /* 0x00000002ff057887 */ /* 0x000fe40008800000 */
[----:B------:R-:W-:-:S04]  /*1350*/  UISETP.NE.AND UP1, UPT, UR63, 0x3, UPT ;  /* 0x000000033f00788c */ /* 0x000fc8000bf25270 */
[----:B------:R-:W-:-:S04]  /*1360*/  UISETP.EQ.OR UP0, UPT, UR6, URZ, !UP0 ;  /* 0x000000ff0600728c */ /* 0x000fc8000c702670 */
[----:B------:R-:W-:Y:S02]  /*1370*/  USEL UR8, URZ, 0x1, !UP0 ;  /* 0x00000001ff087887 */ /* 0x000fe4000c000000 */
[----:B------:R-:W-:-:S04]  /*1380*/  UISETP.NE.AND UP0, UPT, UR63, 0x2, UPT ;  /* 0x000000023f00788c */ /* 0x000fc8000bf05270 */
[----:B------:R-:W-:Y:S02]  /*1390*/  USEL UR4, URZ, 0x4, UP0 ;  /* 0x00000004ff047887 */ /* 0x000fe40008000000 */
[----:B------:R-:W-:Y:S02]  /*13a0*/  UISETP.NE.AND UP0, UPT, UR6, URZ, UPT ;  /* 0x000000ff0600728c */ /* 0x000fe4000bf05270 */
[----:B------:R-:W-:Y:S02]  /*13b0*/  USEL UR6, URZ, 0x8, UP1 ;  /* 0x00000008ff067887 */ /* 0x000fe40008800000 */
[----:B------:R-:W-:Y:S02]  /*13c0*/  USEL UR7, UR5, 0x2, UP0 ;  /* 0x0000000205077887 */ /* 0x000fe40008000000 */
[----:B------:R-:W-:Y:S02]  /*13d0*/  USEL UR4, UR4, 0x4, UP0 ;  /* 0x0000000404047887 */ /* 0x000fe40008000000 */
[----:B------:R-:W-:-:S02]  /*13e0*/  USEL UR5, UR6, 0x8, UP0 ;  /* 0x0000000806057887 */ /* 0x000fc40008000000 */
[----:B------:R-:W-:-:S04]  /*13f0*/  UIADD3 UR4, UPT, UPT, UR4, UR7, UR8 ;  /* 0x0000000704047290 */ /* 0x000fc8000fffe008 */
[----:B------:R-:W-:-:S06]  /*1400*/  UIADD3 UR4, UPT, UPT, UR4, UR5, URZ ;  /* 0x0000000504047290 */ /* 0x000fcc000fffe0ff */
[----:B------:R-:W-:Y:S02]  /*1410*/  MOV R2, UR4 ;  /* 0x0000000400027c02 */ /* 0x000fe40008000f00 */
.L_x_18:
[----:B------:R-:W-:Y:S05]  /*1420*/  BRA.U !UP2, `(.L_x_19) ;  /* 0x000000010ad47547 */ /* 0x000fea000b800000 */
[----:B------:R-:W1:Y:S01]  /*1430*/  LDCU.128 UR12, c[0x0][0xb10] ;  /* 0x00016200ff0c77ac */ /* 0x000e620008000c00 */
[----:B------:R-:W2:Y:S01]  /*1440*/  LDCU UR6, c[0x0][0x370] ;  /* 0x00006e00ff0677ac */ /* 0x000ea20008000800 */
[----:B------:R-:W3:Y:S01]  /*1450*/  LDCU UR5, c[0x0][0x374] ;  /* 0x00006e80ff0577ac */ /* 0x000ee20008000800 */
[----:B------:R-:W4:Y:S01]  /*1460*/  LDCU UR27, c[0x0][0xb0c] ;  /* 0x00016180ff1b77ac */ /* 0x000f220008000800 */
[----:B------:R-:W4:Y:S01]  /*1470*/  LDCU UR4, c[0x0][0xb20] ;  /* 0x00016400ff0477ac */ /* 0x000f220008000800 */
[----:B------:R-:W4:Y:S01]  /*1480*/  LDCU.64 UR8, c[0x0][0xb28] ;  /* 0x00016500ff0877ac */ /* 0x000f220008000a00 */
[----:B-1----:R-:W-:Y:S02]  /*1490*/  UISETP.NE.AND UP0, UPT, UR14, 0x1, UPT ;  /* 0x000000010e00788c */ /* 0x002fe4000bf05270 */
[----:B---3--:R-:W-:Y:S02]  /*14a0*/  UIMAD.WIDE.U32 UR10, UR5, UR15, URZ ;  /* 0x0000000f050a72a5 */ /* 0x008fe4000f8e00ff */
[----:B--2---:R-:W-:-:S02]  /*14b0*/  UIMAD.WIDE.U32 UR22, UR6, UR12, URZ ;  /* 0x0000000c061672a5 */ /* 0x004fc4000f8e00ff */
[----:B----4-:R-:W-:Y:S02]  /*14c0*/  UISETP.NE.AND UP1, UPT, UR27, 0x1, UPT ;  /* 0x000000011b00788c */ /* 0x010fe4000bf25270 */
[----:B------:R-:W-:Y:S01]  /*14d0*/  UISETP.NE.AND UP2, UPT, UR21, 0x1, UPT ;  /* 0x000000011500788c */ /* 0x000fe2000bf45270 */
[----:B------:R-:W-:Y:S02]  /*14e0*/  UMOV UR10, UR11 ;  /* 0x0000000b000a7c82 */ /* 0x000fe40008000000 */
[----:B------:R-:W-:Y:S01]  /*14f0*/  UMOV UR22, UR23 ;  /* 0x0000001700167c82 */ /* 0x000fe20008000000 */
[----:B------:R-:W-:Y:S02]  /*1500*/  @UP0 USHF.R.U32.HI UR5, URZ, UR4, UR10 ;  /* 0x00000004ff050299 */ /* 0x000fe4000801160a */
[----:B------:R-:W-:Y:S02]  /*1510*/  UIMAD.WIDE.U32 UR24, UR20, UR15, URZ ;  /* 0x0000000f141872a5 */ /* 0x000fe4000f8e00ff */
[----:B------:R-:W-:-:S02]  /*1520*/  UIMAD.WIDE.U32 UR10, UR5, UR8, URZ ;  /* 0x00000008050a72a5 */ /* 0x000fc4000f8e00ff */
[----:B------:R-:W-:Y:S02]  /*1530*/  @UP1 USHF.R.U32.HI UR6, URZ, UR13, UR22 ;  /* 0x0000000dff061299 */ /* 0x000fe40008011616 */
[----:B------:R-:W-:Y:S02]  /*1540*/  UIMAD.WIDE.U32 UR18, UR16, UR12, URZ ;  /* 0x0000000c101272a5 */ /* 0x000fe4000f8e00ff */
[----:B------:R-:W-:Y:S01]  /*1550*/  UIMAD.WIDE.U32 UR22, UR6, UR8, URZ ;  /* 0x00000008061672a5 */ /* 0x000fe2000f8e00ff */
[----:B------:R-:W-:Y:S01]  /*1560*/  UMOV UR24, UR25 ;  /* 0x0000001900187c82 */ /* 0x000fe20008000000 */
[----:B------:R-:W-:Y:S01]  /*1570*/  UMOV UR10, UR11 ;  /* 0x0000000b000a7c82 */ /* 0x000fe20008000000 */
[----:B------:R-:W-:Y:S02]  /*1580*/  USHF.R.U32.HI UR24, URZ, UR4, UR24 ;  /* 0x00000004ff187299 */ /* 0x000fe40008011618 */
[----:B------:R-:W-:Y:S02]  /*1590*/  @UP2 USHF.R.U32.HI UR5, URZ, UR9, UR10 ;  /* 0x00000009ff052299 */ /* 0x000fe4000801160a */
[----:B------:R-:W-:Y:S01]  /*15a0*/  UMOV UR7, UR23 ;  /* 0x0000001700077c82 */ /* 0x000fe20008000000 */
[----:B------:R-:W-:Y:S01]  /*15b0*/  UMOV UR18, UR19 ;  /* 0x0000001300127c82 */ /* 0x000fe20008000000 */
[----:B------:R-:W-:-:S02]  /*15c0*/  @UP2 USHF.R.U32.HI UR6, URZ, UR9, UR7 ;  /* 0x00000009ff062299 */ /* 0x000fc40008011607 */
[----:B------:R-:W-:Y:S02]  /*15d0*/  USHF.R.U32.HI UR13, URZ, UR13, UR18 ;  /* 0x0000000dff0d7299 */ /* 0x000fe40008011612 */
[----:B------:R-:W-:Y:S02]  /*15e0*/  USEL UR4, UR20, UR24, !UP0 ;  /* 0x0000001814047287 */ /* 0x000fe4000c000000 */
[----:B------:R-:W-:Y:S02]  /*15f0*/  UIMAD UR7, UR5, UR21, URZ ;  /* 0x00000015050772a4 */ /* 0x000fe4000f8e02ff */
[----:B------:R-:W-:Y:S02]  /*1600*/  USEL UR5, UR16, UR13, !UP1 ;  /* 0x0000000d10057287 */ /* 0x000fe4000c800000 */
[----:B------:R-:W-:Y:S02]  /*1610*/  UIMAD UR12, UR6, UR21, URZ ;  /* 0x00000015060c72a4 */ /* 0x000fe4000f8e02ff */
[----:B------:R-:W-:-:S02]  /*1620*/  UISETP.GE.AND UP0, UPT, UR4, UR7, UPT ;  /* 0x000000070400728c */ /* 0x000fc4000bf06270 */
[----:B------:R-:W-:Y:S02]  /*1630*/  UIMAD.WIDE.U32 UR10, UR4, UR8, URZ ;  /* 0x00000008040a72a5 */ /* 0x000fe4000f8e00ff */
[----:B------:R-:W-:Y:S02]  /*1640*/  UISETP.GE.OR UP0, UPT, UR5, UR12, UP0 ;  /* 0x0000000c0500728c */ /* 0x000fe40008706670 */
[----:B------:R-:W-:Y:S02]  /*1650*/  UIMAD.WIDE.U32 UR12, UR5, UR8, URZ ;  /* 0x00000008050c72a5 */ /* 0x000fe4000f8e00ff */
[----:B------:R-:W-:Y:S01]  /*1660*/  UIADD3 UR10, UPT, UPT, -UR4, URZ, URZ ;  /* 0x000000ff040a7290 */ /* 0x000fe2000fffe1ff */
[----:B------:R-:W-:Y:S01]  /*1670*/  UMOV UR8, UR11 ;  /* 0x0000000b00087c82 */ /* 0x000fe20008000000 */
[----:B------:R-:W-:Y:S02]  /*1680*/  UIADD3 UR11, UPT, UPT, -UR5, URZ, URZ ;  /* 0x000000ff050b7290 */ /* 0x000fe4000fffe1ff */
[----:B------:R-:W-:-:S03]  /*1690*/  USHF.R.U32.HI UR8, URZ, UR9, UR8 ;  /* 0x00000009ff087299 */ /* 0x000fc60008011608 */
[----:B------:R-:W-:Y:S01]  /*16a0*/  @!UP0 UMOV UR7, UR13 ;  /* 0x0000000d00078c82 */ /* 0x000fe20008000000 */
[----:B------:R-:W-:Y:S02]  /*16b0*/  UIMAD UR20, UR14, UR10, UR20 ;  /* 0x0000000a0e1472a4 */ /* 0x000fe4000f8e0214 */
[----:B------:R-:W-:Y:S02]  /*16c0*/  USEL UR8, UR4, UR8, !UP2 ;  /* 0x0000000804087287 */ /* 0x000fe4000d000000 */
[----:B------:R-:W-:Y:S02]  /*16d0*/  @!UP0 USHF.R.U32.HI UR7, URZ, UR9, UR7 ;  /* 0x00000009ff078299 */ /* 0x000fe40008011607 */
[----:B------:R-:W-:Y:S02]  /*16e0*/  UIADD3 UR9, UPT, UPT, -UR8, URZ, URZ ;  /* 0x000000ff08097290 */ /* 0x000fe4000fffe1ff */
[----:B------:R-:W-:Y:S02]  /*16f0*/  @!UP0 USEL UR7, UR5, UR7, !UP2 ;  /* 0x0000000705078287 */ /* 0x000fe4000d000000 */
[----:B------:R-:W-:-:S02]  /*1700*/  UIMAD UR9, UR21, UR9, UR4 ;  /* 0x00000009150972a4 */ /* 0x000fc4000f8e0204 */
[----:B------:R-:W-:Y:S02]  /*1710*/  @!UP0 UIADD3 UR8, UPT, UPT, UR8, -UR7, URZ ;  /* 0x8000000708088290 */ /* 0x000fe4000fffe0ff */
[----:B------:R-:W-:Y:S02]  /*1720*/  @!UP0 UIMAD UR6, UR9, UR6, UR7 ;  /* 0x00000006090682a4 */ /* 0x000fe4000f8e0207 */
[----:B------:R-:W-:Y:S02]  /*1730*/  @!UP0 UIMAD UR4, UR8, UR21, UR5 ;  /* 0x00000015080482a4 */ /* 0x000fe4000f8e0205 */
[----:B------:R-:W-:Y:S02]  /*1740*/  UIMAD UR16, UR27, UR11, UR16 ;  /* 0x0000000b1b1072a4 */ /* 0x000fe4000f8e0210 */
[----:B------:R-:W-:Y:S01]  /*1750*/  UIMAD UR20, UR4, UR14, UR20 ;  /* 0x0000000e041472a4 */ /* 0x000fe2000f8e0214 */
[----:B------:R-:W-:Y:S02]  /*1760*/  @!UP0 UMOV UR5, UR6 ;  /* 0x0000000600058c82 */ /* 0x000fe40008000000 */
[----:B------:R-:W-:-:S12]  /*1770*/  UIMAD UR16, UR5, UR27, UR16 ;  /* 0x0000001b051072a4 */ /* 0x000fd8000f8e0210 */
.L_x_19:
[----:B------:R-:W-:Y:S02]  /*1780*/  UISETP.NE.AND UP1, UPT, UR28, 0x1, UPT ;  /* 0x000000011c00788c */ /* 0x000fe4000bf25270 */
[----:B------:R-:W-:Y:S02]  /*1790*/  UISETP.NE.AND UP0, UPT, UR17, 0x2, UPT ;  /* 0x000000021100788c */ /* 0x000fe4000bf05270 */
[----:B------:R-:W-:-:S05]  /*17a0*/  ULOP3.LUT UR21, UR26, 0xc00, URZ, 0xc0, !UPT ;  /* 0x00000c001a157892 */ /* 0x000fca000f8ec0ff */
[----:B------:R-:W-:Y:S07]  /*17b0*/  BRA.U UP1, `(.L_x_20) ;  /* 0x0000000101447547 */ /* 0x000fee000b800000 */
[----:B------:R-:W1:Y:S01]  /*17c0*/  LDCU.128 UR8, c[0x0][0xb10] ;  /* 0x00016200ff0877ac */ /* 0x000e620008000c00 */
[----:B------:R-:W2:Y:S01]  /*17d0*/  LDCU UR12, c[0x0][0xb0c] ;  /* 0x00016180ff0c77ac */ /* 0x000ea20008000800 */
[----:B------:R-:W3:Y:S01]  /*17e0*/  LDCU UR13, c[0x0][0xb20] ;  /* 0x00016400ff0d77ac */ /* 0x000ee20008000800 */
[----:B-1----:R-:W-:Y:S02]  /*17f0*/  UIMAD.WIDE.U32 UR6, UR16, UR8, URZ ;  /* 0x00000008100672a5 */ /* 0x002fe4000f8e00ff */
[----:B------:R-:W-:Y:S02]  /*1800*/  UIMAD.WIDE.U32 UR4, UR20, UR11, URZ ;  /* 0x0000000b140472a5 */ /* 0x000fe4000f8e00ff */
[----:B--2---:R-:W-:Y:S02]  /*1810*/  UISETP.NE.AND UP2, UPT, UR12, 0x1, UPT ;  /* 0x000000010c00788c */ /* 0x004fe4000bf45270 */
[----:B------:R-:W-:Y:S01]  /*1820*/  UISETP.NE.AND UP1, UPT, UR10, 0x1, UPT ;  /* 0x000000010a00788c */ /* 0x000fe2000bf25270 */
[----:B------:R-:W-:-:S02]  /*1830*/  UMOV UR6, UR7 ;  /* 0x0000000700067c82 */ /* 0x000fc40008000000 */
[----:B------:R-:W-:Y:S01]  /*1840*/  UMOV UR4, UR5 ;  /* 0x0000000500047c82 */ /* 0x000fe20008000000 */
[----:B------:R-:W-:Y:S02]  /*1850*/  USHF.R.U32.HI UR6, URZ, UR9, UR6 ;  /* 0x00000009ff067299 */ /* 0x000fe40008011606 */
[----:B---3--:R-:W-:Y:S02]  /*1860*/  USHF.R.U32.HI UR4, URZ, UR13, UR4 ;  /* 0x0000000dff047299 */ /* 0x008fe40008011604 */
[----:B------:R-:W-:Y:S02]  /*1870*/  USEL UR5, UR16, UR6, !UP2 ;  /* 0x0000000610057287 */ /* 0x000fe4000d000000 */
[----:B------:R-:W-:-:S04]  /*1880*/  USEL UR4, UR20, UR4, !UP1 ;  /* 0x0000000414047287 */ /* 0x000fc8000c800000 */
[----:B------:R-:W-:Y:S02]  /*1890*/  UIADD3 UR6, UPT, UPT, UR5, -UR4, URZ ;  /* 0x8000000405067290 */ /* 0x000fe4000fffe0ff */
[----:B------:R-:W-:Y:S02]  /*18a0*/  UIADD3 UR4, UPT, UPT, -UR5, UR4, URZ ;  /* 0x0000000405047290 */ /* 0x000fe4000fffe1ff */
[----:B------:R-:W-:Y:S02]  /*18b0*/  UIMAD UR20, UR6, UR10, UR20 ;  /* 0x0000000a061472a4 */ /* 0x000fe4000f8e0214 */
[----:B------:R-:W-:-:S12]  /*18c0*/  UIMAD UR16, UR4, UR12, UR16 ;  /* 0x0000000c041072a4 */ /* 0x000fd8000f8e0210 */
.L_x_20:
[----:B------:R-:W-:Y:S05]  /*18d0*/  BRA.U !UP5, `(.L_x_21) ;  /* 0x000000010d0c7547 */ /* 0x000fea000b800000 */
[----:B------:R-:W-:Y:S01]  /*18e0*/  UCGABAR_WAIT ;  /* 0x0000000000007dc7 */ /* 0x000fe20008000000 */
[----:B------:R-:W-:Y:S01]  /*18f0*/  CCTL.IVALL ;  /* 0x00000000ff00798f */ /* 0x000fe20002000000 */
[----:B------:R-:W-:Y:S05]  /*1900*/  BRA `(.L_x_22) ;  /* 0x0000000000047947 */ /* 0x000fea0003800000 */
.L_x_21:
[----:B------:R-:W-:Y:S06]  /*1910*/  BAR.SYNC.DEFER_BLOCKING 0x0 ;  /* 0x0000000000007b1d */ /* 0x000fec0000010000 */
.L_x_22:
[----:B------:R-:W-:Y:S05]  /*1920*/  BRA.U UP0, `(.L_x_23) ;  /* 0x0000001d00907547 */ /* 0x000fea000b800000 */
[----:B------:R-:W1:Y:S01]  /*1930*/  LDCU UR6, c[0x0][0x38c] ;  /* 0x00007180ff0677ac */ /* 0x000e620008000800 */
[----:B------:R-:W-:Y:S01]  /*1940*/  PLOP3.LUT P1, PT, PT, PT, UP3, 0x80, 0x8 ;  /* 0x000000000008781c */ /* 0x000fe20003f2f038 */
[----:B------:R-:W-:Y:S01]  /*1950*/  IMAD.MOV.U32 R12, RZ, RZ, 0x1 ;  /* 0x00000001ff0c7424 */ /* 0x000fe200078e00ff */
[----:B------:R-:W-:Y:S01]  /*1960*/  ISETP.EQ.OR P2, PT, R0, RZ, P3 ;  /* 0x000000ff0000720c */ /* 0x000fe20001f42670 */
[----:B------:R-:W-:Y:S01]  /*1970*/  UISETP.NE.AND UP1, UPT, UR17, URZ, UPT ;  /* 0x000000ff1100728c */ /* 0x000fe2000bf25270 */
[----:B------:R-:W-:Y:S02]  /*1980*/  PLOP3.LUT P1, PT, P1, PT, PT, 0x8, 0x80 ;  /* 0x000000000080781c */ /* 0x000fe40000f2e170 */
[----:B------:R-:W-:Y:S01]  /*1990*/  CS2R R10, SRZ ;  /* 0x00000000000a7805 */ /* 0x000fe2000001ff00 */
[----:B------:R-:W-:Y:S01]  /*19a0*/  IMAD.MOV.U32 R9, RZ, RZ, RZ ;  /* 0x000000ffff097224 */ /* 0x000fe200078e00ff */
[----:B------:R-:W2:Y:S01]  /*19b0*/  LDCU UR39, c[0x0][0x370] ;  /* 0x00006e00ff2777ac */ /* 0x000ea20008000800 */
[----:B------:R-:W-:Y:S01]  /*19c0*/  IMAD.MOV.U32 R8, RZ, RZ, 0x1 ;  /* 0x00000001ff087424 */ /* 0x000fe200078e00ff */
[----:B------:R-:W3:Y:S01]  /*19d0*/  LDCU.64 UR28, c[0x0][0x348] ;  /* 0x00006900ff1c77ac */ /* 0x000ee20008000a00 */
[----:B------:R-:W-:-:S02]  /*19e0*/  USHF.R.U32.HI UR44, URZ, 0x5, UR21 ;  /* 0x00000005ff2c7899 */ /* 0x000fc40008011615 */
[----:B-1----:R-:W-:Y:S02]  /*19f0*/  UIADD3 UR5, UPT, UPT, UR6, 0x1f, URZ ;  /* 0x0000001f06057890 */ /* 0x002fe4000fffe0ff */
[----:B------:R-:W-:Y:S02]  /*1a00*/  UIADD3 UR46, UPT, UPT, UR6, 0x3e, URZ ;  /* 0x0000003e062e7890 */ /* 0x000fe4000fffe0ff */
[----:B------:R-:W-:Y:S01]  /*1a10*/  USHF.R.S32.HI UR4, URZ, 0x1f, UR5 ;  /* 0x0000001fff047899 */ /* 0x000fe20008011405 */
[----:B------:R-:W1:Y:S03]  /*1a20*/  LDCU UR38, c[0x0][0x374] ;  /* 0x00006e80ff2677ac */ /* 0x000e660008000800 */
[----:B------:R-:W-:Y:S02]  /*1a30*/  ULEA.HI UR4, UR4, UR5, URZ, 0x5 ;  /* 0x0000000504047291 */ /* 0x000fe4000f8f28ff */
[----:B------:R-:W-:-:S02]  /*1a40*/  USEL UR25, UR37, 0x2, UP1 ;  /* 0x0000000225197887 */ /* 0x000fc40008800000 */
[----:B------:R-:W-:Y:S02]  /*1a50*/  USHF.R.S32.HI UR41, URZ, 0x5, UR4 ;  /* 0x00000005ff297899 */ /* 0x000fe40008011404 */
[----:B------:R-:W-:Y:S02]  /*1a60*/  UIADD3 UR4, UPT, UPT, UR6, -0x1, URZ ;  /* 0xffffffff06047890 */ /* 0x000fe4000fffe0ff */
[----:B------:R-:W-:Y:S02]  /*1a70*/  UISETP.LT.U32.AND UP0, UPT, UR41, 0x18, UPT ;  /* 0x000000182900788c */ /* 0x000fe4000bf01070 */
[----:B------:R-:W-:Y:S02]  /*1a80*/  UISETP.GE.U32.AND UP2, UPT, UR4, -0x3f, UPT ;  /* 0xffffffc10400788c */ /* 0x000fe4000bf46070 */
[----:B------:R-:W-:Y:S01]  /*1a90*/  USEL UR40, UR41, 0x18, UP0 ;  /* 0x0000001829287887 */ /* 0x000fe20008000000 */
[----:B------:R-:W-:-:S03]  /*1aa0*/  UMOV UR5, URZ ;  /* 0x000000ff00057c82 */ /* 0x000fc60008000000 */
[----:B------:R-:W-:Y:S02]  /*1ab0*/  UIADD3 UR24, UPT, UPT, UR40, -0x1, URZ ;  /* 0xffffffff28187890 */ /* 0x000fe4000fffe0ff */
[----:B------:R-:W-:-:S03]  /*1ac0*/  UIADD3 UR43, UPT, UPT, UR41, -UR40, URZ ;  /* 0x80000028292b7290 */ /* 0x000fc6000fffe0ff */
[----:B------:R-:W-:-:S04]  /*1ad0*/  @UP2 UIADD3 UR24, UPT, UPT, UR40, URZ, URZ ;  /* 0x000000ff28182290 */ /* 0x000fc8000fffe0ff */
[----:B-123--:R-:W-:-:S12]  /*1ae0*/  UIADD3 UR24, UPT, UPT, UR24, 0x1, URZ ;  /* 0x0000000118187890 */ /* 0x00efd8000fffe0ff */
.L_x_43:
[----:B------:R-:W-:Y:S01]  /*1af0*/  UISETP.NE.AND UP0, UPT, UR45, URZ, UPT ;  /* 0x000000ff2d00728c */ /* 0x000fe2000bf05270 */
[----:B-1----:R-:W1:Y:S08]  /*1b00*/  S2UR UR45, SR_CgaCtaId ;  /* 0x00000000002d79c3 */ /* 0x002e700000008800 */
[----:B------:R-:W-:Y:S05]  /*1b10*/  BRA.U UP0, `(.L_x_24) ;  /* 0x0000000100347547 */ /* 0x000fea000b800000 */
[----:B------:R-:W2:Y:S01]  /*1b20*/  S2R R0, SR_CgaCtaId ;  /* 0x0000000000007919 */ /* 0x000ea20000008800 */
[----:B------:R-:W-:Y:S02]  /*1b30*/  MOV R3, 0x400 ;  /* 0x0000040000037802 */ /* 0x000fe40000000f00 */
[----:B------:R-:W-:Y:S02]  /*1b40*/  SHF.L.U32 R2, R8, 0x1f, RZ ;  /* 0x0000001f08027819 */ /* 0x000fe400000006ff */
[----:B--2---:R-:W-:-:S05]  /*1b50*/  LEA R0, R0, R3, 0x18 ;  /* 0x0000000300007211 */ /* 0x004fca00078ec0ff */
[----:B------:R-:W-:-:S04]  /*1b60*/  IMAD R3, R9, 0x8, R0 ;  /* 0x0000000809037824 */ /* 0x000fc800078e0200 */
[----:B------:R-:W2:Y:S02]  /*1b70*/  SYNCS.PHASECHK.TRANS64.TRYWAIT P0, [R3+URZ+0x220], R2 ;  /* 0x00022002030075a7 */ /* 0x000ea400080011ff */
[----:B--2---:R-:W-:Y:S05]  /*1b80*/  @!P0 BRA `(.L_x_25) ;  /* 0x00000078008c8947 */ /* 0x004fea0003800000 */
.L_x_134:
[----:B------:R-:W-:Y:S01]  /*1b90*/  VIADD R9, R9, 0x1 ;  /* 0x0000000109097836 */ /* 0x000fe20000000000 */
[----:B------:R2:W-:Y:S04]  /*1ba0*/  SYNCS.ARRIVE.TRANS64.A1T0 RZ, [R3+URZ+0x210], RZ ;  /* 0x000210ff03ff79a7 */ /* 0x0005e800081000ff */
[----:B------:R-:W-:-:S04]  /*1bb0*/  ISETP.NE.AND P0, PT, R9, 0x2, PT ;  /* 0x000000020900780c */ /* 0x000fc80003f05270 */
[----:B------:R-:W-:Y:S02]  /*1bc0*/  SEL R9, R9, RZ, P0 ;  /* 0x000000ff09097207 */ /* 0x000fe40000000000 */
[----:B--2---:R-:W-:-:S04]  /*1bd0*/  SEL R3, RZ, 0x1, P0 ;  /* 0x00000001ff037807 */ /* 0x004fc80000000000 */
[----:B------:R-:W-:-:S07]  /*1be0*/  LOP3.LUT R8, R8, R3, RZ, 0x3c, !PT ;  /* 0x0000000308087212 */ /* 0x000fce00078e3cff */
.L_x_24:
[----:B------:R-:W-:Y:S01]  /*1bf0*/  UMOV UR6, 0x400 ;  /* 0x0000040000067882 */ /* 0x000fe20000000000 */
[----:B------:R-:W-:Y:S01]  /*1c00*/  SHF.L.U32 R0, R12, 0x1f, RZ ;  /* 0x0000001f0c007819 */ /* 0x000fe200000006ff */
[----:B-1----:R-:W-:Y:S02]  /*1c10*/  ULEA UR6, UR45, UR6, 0x18 ;  /* 0x000000062d067291 */ /* 0x002fe4000f8ec0ff */
[----:B------:R-:W-:Y:S02]  /*1c20*/  UISETP.GE.U32.AND UP0, UPT, UR46, 0x3f, UPT ;  /* 0x0000003f2e00788c */ /* 0x000fe4000bf06070 */
[----:B------:R-:W-:Y:S02]  /*1c30*/  ULEA UR4, UR5, UR6, 0x3 ;  /* 0x0000000605047291 */ /* 0x000fe4000f8e18ff */
[----:B------:R-:W-:Y:S02]  /*1c40*/  USHF.L.U32 UR11, UR20, 0x7, URZ ;  /* 0x00000007140b7899 */ /* 0x000fe400080006ff */
[----:B------:R-:W-:Y:S01]  /*1c50*/  ULEA UR35, UR16, UR44, 0x7 ;  /* 0x0000002c10237291 */ /* 0x000fe2000f8e38ff */
[----:B------:R-:W-:-:S04]  /*1c60*/  UMOV UR13, URZ ;  /* 0x000000ff000d7c82 */ /* 0x000fc80008000000 */
[----:B------:R1:W2:Y:S01]  /*1c70*/  SYNCS.PHASECHK.TRANS64.TRYWAIT P0, [UR4+0xc0], R0 ;  /* 0x0000c000ff0075a7 */ /* 0x0002a20008001104 */
[----:B------:R-:W-:Y:S06]  /*1c80*/  BRA.U !UP0, `(.L_x_26) ;  /* 0x0000000108bc7547 */ /* 0x000fec000b800000 */
[----:B------:R-:W-:Y:S01]  /*1c90*/  UMOV UR7, URZ ;  /* 0x000000ff00077c82 */ /* 0x000fe20008000000 */
[----:B------:R-:W-:-:S05]  /*1ca0*/  UMOV UR4, UR5 ;  /* 0x0000000500047c82 */ /* 0x000fca0008000000 */
.L_x_32:
[----:B------:R-:W-:Y:S01]  /*1cb0*/  ULEA UR33, UR4, UR6, 0x3 ;  /* 0x0000000604217291 */ /* 0x000fe2000f8e18ff */
[----:B--2---:R-:W-:Y:S01]  /*1cc0*/  @!P3 MOV R2, 0x2000 ;  /* 0x000020000002b802 */ /* 0x004fe20000000f00 */
[----:B--2-4-:R-:W-:Y:S10]  /*1cd0*/  @P0 BRA `(.L_x_27) ;  /* 0x00000000000c0947 */ /* 0x014ff40003800000 */
[----:B------:R-:W-:-:S04]  /*1ce0*/  SHF.L.U32 R3, R12, 0x1f, RZ ;  /* 0x0000001f0c037819 */ /* 0x000fc800000006ff */
[----:B------:R-:W2:Y:S02]  /*1cf0*/  SYNCS.PHASECHK.TRANS64.TRYWAIT P0, [UR33+0xc0], R3 ;  /* 0x0000c003ff0075a7 */ /* 0x000ea40008001121 */
[----:B--2---:R-:W-:Y:S05]  /*1d00*/  @!P0 BRA `(.L_x_28) ;  /* 0x0000007800408947 */ /* 0x004fea0003800000 */
.L_x_27:
[----:B------:R2:W-:Y:S01]  /*1d10*/  @!P3 SYNCS.ARRIVE.TRANS64 RZ, [UR33], R2 ;  /* 0x00000002ffffb9a7 */ /* 0x0005e20008000021 */
[----:B------:R-:W-:-:S04]  /*1d20*/  ULOP3.LUT UR5, UR25, 0x2, URZ, 0xfc, !UPT ;  /* 0x0000000219057892 */ /* 0x000fc8000f8efcff */
[----:B------:R-:W-:-:S09]  /*1d30*/  UISETP.NE.AND UP0, UPT, UR5, 0x2, UPT ;  /* 0x000000020500788c */ /* 0x000fd2000bf05270 */
[----:B------:R-:W-:Y:S05]  /*1d40*/  BRA.U UP0, `(.L_x_29) ;  /* 0x0000000100047547 */ /* 0x000fea000b800000 */
[----:B------:R-:W-:Y:S05]  /*1d50*/  BPT.TRAP 0x1 ;  /* 0x000000040000795c */ /* 0x000fea0000300000 */
.L_x_29:
[----:B------:R-:W-:Y:S04]  /*1d60*/  BSSY.RECONVERGENT B0, `(.L_x_30) ;  /* 0x0000003000007945 */ /* 0x000fe80003800200 */
[----:B------:R-:W-:Y:S05]  /*1d70*/  @P2 BRA `(.L_x_31) ;  /* 0x0000000000042947 */ /* 0x000fea0003800000 */
[----:B------:R-:W-:Y:S05]  /*1d80*/  BPT.TRAP 0x1 ;  /* 0x000000040000795c */ /* 0x000fea0000300000 */
.L_x_31:
[----:B------:R-:W-:Y:S05]  /*1d90*/  BSYNC.RECONVERGENT B0 ;  /* 0x0000000000007941 */ /* 0x000fea0003800200 */
.L_x_30:
[----:B------:R-:W-:Y:S02]  /*1da0*/  UIADD3 UR5, UPT, UPT, UR4, 0x1, URZ ;  /* 0x0000000104057890 */ /* 0x000fe4000fffe0ff */
[----:B------:R-:W-:Y:S02]  /*1db0*/  UIADD3 UR16, UP1, UPT, UR28, 0x80, URZ ;  /* 0x000000801c107890 */ /* 0x000fe4000ff3e0ff */
[----:B------:R-:W-:Y:S02]  /*1dc0*/  UISETP.NE.AND UP0, UPT, UR5, 0x18, UPT ;  /* 0x000000180500788c */ /* 0x000fe4000bf05270 */
[----:B------:R-:W-:Y:S02]  /*1dd0*/  USHF.L.U32 UR34, UR7, 0x5, URZ ;  /* 0x0000000507227899 */ /* 0x000fe400080006ff */
[----:B------:R-:W-:Y:S02]  /*1de0*/  USEL UR9, URZ, 0x1, UP0 ;  /* 0x00000001ff097887 */ /* 0x000fe40008000000 */
[----:B------:R-:W-:-:S02]  /*1df0*/  USEL UR5, UR5, URZ, UP0 ;  /* 0x000000ff05057287 */ /* 0x000fc40008000000 */
[----:B------:R-:W-:Y:S02]  /*1e00*/  UIADD3 UR14, UP0, UPT, UR28, 0x180, URZ ;  /* 0x000001801c0e7890 */ /* 0x000fe4000ff1e0ff */
[----:B------:R-:W-:Y:S01]  /*1e10*/  ULEA UR8, UR5, UR6, 0x3 ;  /* 0x0000000605087291 */ /* 0x000fe2000f8e18ff */
[----:B------:R-:W-:Y:S01]  /*1e20*/  LOP3.LUT R12, R12, UR9, RZ, 0x3c, !PT ;  /* 0x000000090c0c7c12 */ /* 0x000fe2000f8e3cff */
[----:B------:R-:W-:Y:S02]  /*1e30*/  UIADD3.X UR17, UPT, UPT, URZ, UR29, URZ, UP1, !UPT ;  /* 0x0000001dff117290 */ /* 0x000fe40008ffe4ff */
[----:B------:R-:W-:Y:S01]  /*1e40*/  UIADD3.X UR15, UPT, UPT, URZ, UR29, URZ, UP0, !UPT ;  /* 0x0000001dff0f7290 */ /* 0x000fe200087fe4ff */
[----:B-1----:R-:W-:Y:S01]  /*1e50*/  SHF.L.U32 R0, R12, 0x1f, RZ ;  /* 0x0000001f0c007819 */ /* 0x002fe200000006ff */
[----:B------:R-:W-:Y:S01]  /*1e60*/  UMOV UR18, 0x0 ;  /* 0x0000000000127882 */ /* 0x000fe20000000000 */
[----:B------:R-:W-:Y:S01]  /*1e70*/  UMOV UR19, 0x10000000 ;  /* 0x1000000000137882 */ /* 0x000fe20000000000 */
[----:B------:R-:W-:Y:S01]  /*1e80*/  UMOV UR12, UR36 ;  /* 0x00000024000c7c82 */ /* 0x000fe20008000000 */
[----:B------:R3:W4:Y:S01]  /*1e90*/  SYNCS.PHASECHK.TRANS64.TRYWAIT P0, [UR8+0xc0], R0 ;  /* 0x0000c000ff0075a7 */ /* 0x0007220008001108 */
[----:B------:R-:W-:Y:S01]  /*1ea0*/  USHF.L.U32 UR8, UR4, 0xc, URZ ;  /* 0x0000000c04087899 */ /* 0x000fe200080006ff */
[----:B------:R-:W-:-:S02]  /*1eb0*/  UMOV UR9, UR33 ;  /* 0x0000002100097c82 */ /* 0x000fc40008000000 */
[----:B------:R-:W-:Y:S01]  /*1ec0*/  UMOV UR4, 0xf0000 ;  /* 0x000f000000047882 */ /* 0x000fe20000000000 */
[----:B------:R-:W-:Y:S02]  /*1ed0*/  ULOP3.LUT UR32, UR8, UR21, URZ, 0xfc, !UPT ;  /* 0x0000001508207292 */ /* 0x000fe4000f8efcff */
[----:B------:R-:W-:Y:S02]  /*1ee0*/  UIADD3 UR8, UPT, UPT, UR6, 0x20600, UR8 ;  /* 0x0002060006087890 */ /* 0x000fe4000fffe008 */
[----:B------:R-:W-:Y:S01]  /*1ef0*/  UIADD3 UR32, UPT, UPT, UR6, 0x8600, UR32 ;  /* 0x0000860006207890 */ /* 0x000fe2000fffe020 */
[----:B------:R-:W-:Y:S01]  /*1f00*/  UMOV UR10, UR34 ;  /* 0x00000022000a7c82 */ /* 0x000fe20008000000 */
[----:B------:R-:W-:Y:S01]  /*1f10*/  UIADD3 UR7, UPT, UPT, UR7, 0x1, URZ ;  /* 0x0000000107077890 */ /* 0x000fe2000fffe0ff */
[----:B------:R-:W-:-:S03]  /*1f20*/  UMOV UR13, UR24 ;  /* 0x00000018000d7c82 */ /* 0x000fc60008000000 */
[----:B------:R-:W-:-:S03]  /*1f30*/  UISETP.NE.AND UP0, UPT, UR7, UR24, UPT ;  /* 0x000000180700728c */ /* 0x000fc6000bf05270 */
[----:B------:R1:W-:Y:S01]  /*1f40*/  UTMALDG.3D.MULTICAST [UR32], [UR16], UR4, desc[UR18] ;  /* 0x00001220100073b4 */ /* 0x0003e20008011804 */
[----:B------:R3:W-:Y:S01]  /*1f50*/  UTMALDG.3D [UR8], [UR14], desc[UR18] ;  /* 0x000012080e0075b4 */ /* 0x0007e20008011000 */
[----:B-1----:R-:W-:-:S04]  /*1f60*/  UMOV UR4, UR5 ;  /* 0x0000000500047c82 */ /* 0x002fc80008000000 */
[----:B---3--:R-:W-:Y:S05]  /*1f70*/  BRA.U UP0, `(.L_x_32) ;  /* 0xfffffffd004c7547 */ /* 0x008fea000b83ffff */
.L_x_26:
[----:B------:R-:W-:Y:S01]  /*1f80*/  ULEA UR4, UR5, UR6, 0x3 ;  /* 0x0000000605047291 */ /* 0x000fe2000f8e18ff */
[----:B-1----:R-:W-:Y:S01]  /*1f90*/  SHF.L.U32 R0, R12, 0x1f, RZ ;  /* 0x0000001f0c007819 */ /* 0x002fe200000006ff */
[----:B------:R-:W-:Y:S01]  /*1fa0*/  @!P1 SYNCS.ARRIVE.TRANS64.A1T0 RZ, [UR6+0x1a8], RZ ;  /* 0x0001a8ffffff99a7 */ /* 0x000fe20008100006 */
[----:B------:R-:W-:-:S06]  /*1fb0*/  UISETP.GT.AND UP0, UPT, UR41, UR40, UPT ;  /* 0x000000282900728c */ /* 0x000fcc000bf04270 */
[----:B--2-4-:R1:W2:Y:S03]  /*1fc0*/  SYNCS.PHASECHK.TRANS64.TRYWAIT P0, [UR4+0xc0], R0 ;  /* 0x0000c000ff0075a7 */ /* 0x0142a60008001104 */
[----:B------:R-:W-:Y:S05]  /*1fd0*/  BRA.U !UP0, `(.L_x_33) ;  /* 0x0000000108c07547 */ /* 0x000fea000b800000 */
[----:B------:R-:W-:Y:S01]  /*1fe0*/  UIADD3 UR26, UPT, UPT, UR43, UR13, URZ ;  /* 0x0000000d2b1a7290 */ /* 0x000fe2000fffe0ff */
[----:B------:R-:W-:-:S11]  /*1ff0*/  UMOV UR4, UR5 ;  /* 0x0000000500047c82 */ /* 0x000fd60008000000 */
.L_x_39:
[----:B------:R-:W-:Y:S01]  /*2000*/  ULEA UR17, UR4, UR6, 0x3 ;  /* 0x0000000604117291 */ /* 0x000fe2000f8e18ff */
[----:B--2---:R-:W-:Y:S01]  /*2010*/  @!P3 MOV R2, 0x2000 ;  /* 0x000020000002b802 */ /* 0x004fe20000000f00 */
[----:B--2-4-:R-:W-:Y:S10]  /*2020*/  @P0 BRA `(.L_x_34) ;  /* 0x00000000000c0947 */ /* 0x014ff40003800000 */
[----:B------:R-:W-:-:S04]  /*2030*/  SHF.L.U32 R3, R12, 0x1f, RZ ;  /* 0x0000001f0c037819 */ /* 0x000fc800000006ff */
[----:B------:R-:W2:Y:S02]  /*2040*/  SYNCS.PHASECHK.TRANS64.TRYWAIT P0, [UR17+0xc0], R3 ;  /* 0x0000c003ff0075a7 */ /* 0x000ea40008001111 */
[----:B--2---:R-:W-:Y:S05]  /*2050*/  @!P0 BRA `(.L_x_35) ;  /* 0x0000007400848947 */ /* 0x004fea0003800000 */
.L_x_34:
[----:B------:R2:W-:Y:S01]  /*2060*/  @!P3 SYNCS.ARRIVE.TRANS64 RZ, [UR17], R2 ;  /* 0x00000002ffffb9a7 */ /* 0x0005e20008000011 */
[----:B------:R-:W-:-:S04]  /*2070*/  ULOP3.LUT UR5, UR25, 0x2, URZ, 0xfc, !UPT ;  /* 0x0000000219057892 */ /* 0x000fc8000f8efcff */
[----:B------:R-:W-:-:S09]  /*2080*/  UISETP.NE.AND UP0, UPT, UR5, 0x2, UPT ;  /* 0x000000020500788c */ /* 0x000fd2000bf05270 */
[----:B------:R-:W-:Y:S05]  /*2090*/  BRA.U UP0, `(.L_x_36) ;  /* 0x0000000100047547 */ /* 0x000fea000b800000 */
[----:B------:R-:W-:Y:S05]  /*20a0*/  BPT.TRAP 0x1 ;  /* 0x000000040000795c */ /* 0x000fea0000300000 */
.L_x_36:
[----:B------:R-:W-:Y:S04]  /*20b0*/  BSSY.RECONVERGENT B0, `(.L_x_37) ;  /* 0x0000003000007945 */ /* 0x000fe80003800200 */
[----:B------:R-:W-:Y:S05]  /*20c0*/  @P2 BRA `(.L_x_38) ;  /* 0x0000000000042947 */ /* 0x000fea0003800000 */
[----:B------:R-:W-:Y:S05]  /*20d0*/  BPT.TRAP 0x1 ;  /* 0x000000040000795c */ /* 0x000fea0000300000 */
.L_x_38:
[----:B------:R-:W-:Y:S05]  /*20e0*/  BSYNC.RECONVERGENT B0 ;  /* 0x0000000000007941 */ /* 0x000fea0003800200 */
.L_x_37:
[----:B------:R-:W-:Y:S02]  /*20f0*/  UIADD3 UR5, UPT, UPT, UR4, 0x1, URZ ;  /* 0x0000000104057890 */ /* 0x000fe4000fffe0ff */
[----:B------:R-:W-:Y:S02]  /*2100*/  UIADD3 UR14, UP1, UPT, UR28, 0x80, URZ ;  /* 0x000000801c0e7890 */ /* 0x000fe4000ff3e0ff */
[----:B------:R-:W-:Y:S02]  /*2110*/  UISETP.NE.AND UP0, UPT, UR5, 0x18, UPT ;  /* 0x000000180500788c */ /* 0x000fe4000bf05270 */
[----:B------:R-:W-:Y:S02]  /*2120*/  USHF.L.U32 UR18, UR13, 0x5, URZ ;  /* 0x000000050d127899 */ /* 0x000fe400080006ff */
[----:B------:R-:W-:Y:S02]  /*2130*/  USEL UR8, URZ, 0x1, UP0 ;  /* 0x00000001ff087887 */ /* 0x000fe40008000000 */
[----:B------:R-:W-:-:S02]  /*2140*/  USEL UR5, UR5, URZ, UP0 ;  /* 0x000000ff05057287 */ /* 0x000fc40008000000 */
[----:B------:R-:W-:Y:S02]  /*2150*/  UIADD3 UR22, UP0, UPT, UR28, 0x180, URZ ;  /* 0x000001801c167890 */ /* 0x000fe4000ff1e0ff */
[----:B------:R-:W-:Y:S01]  /*2160*/  LOP3.LUT R12, R12, UR8, RZ, 0x3c, !PT ;  /* 0x000000080c0c7c12 */ /* 0x000fe2000f8e3cff */
[----:B------:R-:W-:Y:S02]  /*2170*/  USHF.L.U32 UR8, UR4, 0xc, URZ ;  /* 0x0000000c04087899 */ /* 0x000fe400080006ff */
[----:B------:R-:W-:Y:S01]  /*2180*/  ULEA UR7, UR5, UR6, 0x3 ;  /* 0x0000000605077291 */ /* 0x000fe2000f8e18ff */
[----:B-1----:R-:W-:Y:S01]  /*2190*/  SHF.L.U32 R0, R12, 0x1f, RZ ;  /* 0x0000001f0c007819 */ /* 0x002fe200000006ff */
[----:B------:R-:W-:Y:S02]  /*21a0*/  ULOP3.LUT UR16, UR8, UR21, URZ, 0xfc, !UPT ;  /* 0x0000001508107292 */ /* 0x000fe4000f8efcff */
[----:B------:R-:W-:Y:S02]  /*21b0*/  UIADD3.X UR15, UPT, UPT, URZ, UR29, URZ, UP1, !UPT ;  /* 0x0000001dff0f7290 */ /* 0x000fe40008ffe4ff */
[----:B------:R-:W-:-:S02]  /*21c0*/  UIADD3 UR16, UPT, UPT, UR6, 0x8600, UR16 ;  /* 0x0000860006107890 */ /* 0x000fc4000fffe010 */
[----:B------:R-:W-:Y:S01]  /*21d0*/  UIADD3 UR8, UPT, UPT, UR6, 0x20600, UR8 ;  /* 0x0002060006087890 */ /* 0x000fe2000fffe008 */
[----:B------:R3:W4:Y:S01]  /*21e0*/  SYNCS.PHASECHK.TRANS64.TRYWAIT P0, [UR7+0xc0], R0 ;  /* 0x0000c000ff0075a7 */ /* 0x0007220008001107 */
[----:B------:R-:W-:Y:S01]  /*21f0*/  UIADD3.X UR23, UPT, UPT, URZ, UR29, URZ, UP0, !UPT ;  /* 0x0000001dff177290 */ /* 0x000fe200087fe4ff */
[----:B------:R-:W-:Y:S01]  /*2200*/  UMOV UR4, 0xf0000 ;  /* 0x000f000000047882 */ /* 0x000fe20000000000 */
[----:B------:R-:W-:Y:S01]  /*2210*/  UMOV UR30, 0x0 ;  /* 0x00000000001e7882 */ /* 0x000fe20000000000 */
[----:B------:R-:W-:Y:S01]  /*2220*/  UMOV UR31, 0x10000000 ;  /* 0x10000000001f7882 */ /* 0x000fe20000000000 */
[----:B------:R-:W-:Y:S01]  /*2230*/  UMOV UR19, UR35 ;  /* 0x0000002300137c82 */ /* 0x000fe20008000000 */
[----:B------:R-:W-:Y:S01]  /*2240*/  UMOV UR20, UR36 ;  /* 0x0000002400147c82 */ /* 0x000fe20008000000 */
[----:B------:R-:W-:Y:S01]  /*2250*/  UMOV UR12, UR36 ;  /* 0x00000024000c7c82 */ /* 0x000fe20008000000 */
[----:B------:R-:W-:Y:S01]  /*2260*/  UMOV UR9, UR17 ;  /* 0x0000001100097c82 */ /* 0x000fe20008000000 */
[----:B------:R-:W-:Y:S01]  /*2270*/  UMOV UR10, UR18 ;  /* 0x00000012000a7c82 */ /* 0x000fe20008000000 */
[----:B------:R1:W-:Y:S01]  /*2280*/  UTMALDG.3D.MULTICAST [UR16], [UR14], UR4, desc[UR30] ;  /* 0x00001e100e0073b4 */ /* 0x0003e20008011804 */
[----:B------:R-:W-:-:S04]  /*2290*/  UIADD3 UR13, UPT, UPT, UR13, 0x1, URZ ;  /* 0x000000010d0d7890 */ /* 0x000fc8000fffe0ff */
[----:B------:R-:W-:Y:S01]  /*22a0*/  UISETP.NE.AND UP0, UPT, UR13, UR26, UPT ;  /* 0x0000001a0d00728c */ /* 0x000fe2000bf05270 */
[----:B------:R3:W-:Y:S01]  /*22b0*/  UTMALDG.3D [UR8], [UR22], desc[UR30] ;  /* 0x00001e08160075b4 */ /* 0x0007e20008011000 */
[----:B-1----:R-:W-:-:S07]  /*22c0*/  UMOV UR4, UR5 ;  /* 0x0000000500047c82 */ /* 0x002fce0008000000 */
[----:B---3--:R-:W-:Y:S05]  /*22d0*/  BRA.U UP0, `(.L_x_39) ;  /* 0xfffffffd00487547 */ /* 0x008fea000b83ffff */
.L_x_33:
[C---:B------:R-:W-:Y:S01]  /*22e0*/  LEA R3, R11.reuse, UR6, 0x3 ;  /* 0x000000060b037c11 */ /* 0x040fe2000f8e18ff */
[----:B------:R-:W-:Y:S01]  /*22f0*/  NOP ;  /* 0x0000000000007918 */ /* 0x000fe20000000000 */
[----:B-1----:R-:W-:Y:S02]  /*2300*/  SHF.L.U32 R0, R10, 0x1f, RZ ;  /* 0x0000001f0a007819 */ /* 0x002fe400000006ff */
[----:B------:R-:W-:Y:S02]  /*2310*/  LEA R5, R11, UR6, 0x4 ;  /* 0x000000060b057c11 */ /* 0x000fe4000f8e20ff */
[----:B--2-4-:R-:W1:Y:S02]  /*2320*/  SYNCS.PHASECHK.TRANS64.TRYWAIT P0, [R3+URZ+0x1b0], R0 ;  /* 0x0001b000030075a7 */ /* 0x014e6400080011ff */
[----:B-1----:R-:W-:Y:S05]  /*2330*/  @!P0 BRA `(.L_x_40) ;  /* 0x0000007000e48947 */ /* 0x002fea0003800000 */
.L_x_137:
[----:B------:R-:W2:Y:S01]  /*2340*/  LDS.128 R4, [R5+0x240] ;  /* 0x0002400005047984 */ /* 0x000ea20000000c00 */
[----:B------:R-:W-:Y:S01]  /*2350*/  UISETP.GE.AND UP0, UPT, UR42, 0x1, UPT ;  /* 0x000000012a00788c */ /* 0x000fe2000bf06270 */
[----:B------:R-:W-:Y:S01]  /*2360*/  @!PT LDS RZ, [RZ] ;  /* 0x00000000fffff984 */ /* 0x000fe20000000800 */
[----:B------:R-:W-:Y:S01]  /*2370*/  @!PT LDS RZ, [RZ] ;  /* 0x00000000fffff984 */ /* 0x000fe20000000800 */
[----:B------:R-:W-:Y:S01]  /*2380*/  @!PT LDS RZ, [RZ] ;  /* 0x00000000fffff984 */ /* 0x000fe20000000800 */
[----:B------:R-:W-:Y:S01]  /*2390*/  @!PT LDS RZ, [RZ] ;  /* 0x00000000fffff984 */ /* 0x000fe20000000800 */
[----:B------:R3:W-:Y:S06]  /*23a0*/  MEMBAR.ALL.CTA ;  /* 0x0000000000007992 */ /* 0x0007ec0000008000 */
[----:B---3--:R-:W3:Y:S01]  /*23b0*/  FENCE.VIEW.ASYNC.S ;  /* 0x00000000000073c6 */ /* 0x008ee20000000000 */
[----:B--2---:R-:W-:-:S13]  /*23c0*/  LOP3.LUT P0, RZ, R6, 0x1, RZ, 0xc0, !PT ;  /* 0x0000000106ff7812 */ /* 0x004fda000780c0ff */
[----:B---3--:R-:W-:Y:S01]  /*23d0*/  VOTEU.ANY UP1, P0 ;  /* 0x0000000000ff7886 */ /* 0x008fe20000020100 */
[----:B------:R-:W-:-:S13]  /*23e0*/  PLOP3.LUT P0, PT, PT, PT, UP1, 0x80, 0x8 ;  /* 0x000000000008781c */ /* 0x000fda0003f0f018 */
[----:B-1----:R-:W-:Y:S02]  /*23f0*/  @P0 LOP3.LUT R0, R5, 0xffff, RZ, 0xc0, !PT ;  /* 0x0000ffff05000812 */ /* 0x002fe400078ec0ff */
[----:B------:R-:W-:Y:S02]  /*2400*/  @P0 MOV R2, R4 ;  /* 0x0000000400020202 */ /* 0x000fe40000000f00 */
[----:B------:R-:W-:Y:S01]  /*2410*/  @P0 R2UR UR7, R0 ;  /* 0x00000000000702ca */ /* 0x000fe200000e0000 */
[----:B------:R-:W-:Y:S01]  /*2420*/  VIADD R0, R3, 0x1c0 ;  /* 0x000001c003007836 */ /* 0x000fe20000000000 */
[----:B------:R-:W-:Y:S02]  /*2430*/  @P0 SHF.R.U32.HI R4, RZ, 0x10, R5 ;  /* 0x00000010ff040819 */ /* 0x000fe40000011605 */
[----:B------:R-:W-:Y:S02]  /*2440*/  @P0 R2UR UR8, R2 ;  /* 0x00000000020802ca */ /* 0x000fe400000e0000 */
[----:B------:R-:W-:-:S02]  /*2450*/  PRMT R0, RZ, 0x654, R0 ;  /* 0x00000654ff007816 */ /* 0x000fc40000000000 */
[----:B------:R-:W-:Y:S02]  /*2460*/  @P0 R2UR UR4, R4 ;  /* 0x00000000040402ca */ /* 0x000fe400000e0000 */
[----:B------:R1:W-:Y:S03]  /*2470*/  SYNCS.ARRIVE.TRANS64.RED.A1T0 RZ, [R0+URZ], RZ ;  /* 0x000000ff00ff79a7 */ /* 0x0003e600081004ff */
[----:B------:R-:W-:-:S04]  /*2480*/  @UP1 UMOV UR27, UR7 ;  /* 0x00000007001b1c82 */ /* 0x000fc80008000000 */
[----:B------:R-:W-:-:S04]  /*2490*/  @UP1 UMOV UR37, UR8 ;  /* 0x0000000800251c82 */ /* 0x000fc80008000000 */
[----:B------:R-:W-:Y:S01]  /*24a0*/  @UP1 UMOV UR36, UR4 ;  /* 0x0000000400241c82 */ /* 0x000fe20008000000 */
[----:B------:R-:W-:Y:S05]  /*24b0*/  BRA.U !UP0, `(.L_x_41) ;  /* 0x0000000108d47547 */ /* 0x000fea000b800000 */
[----:B------:R-:W2:Y:S01]  /*24c0*/  LDCU.128 UR12, c[0x0][0xb10] ;  /* 0x00016200ff0c77ac */ /* 0x000ea20008000c00 */
[----:B------:R-:W3:Y:S01]  /*24d0*/  LDCU UR26, c[0x0][0xb20] ;  /* 0x00016400ff1a77ac */ /* 0x000ee20008000800 */
[----:B------:R-:W4:Y:S01]  /*24e0*/  LDCU UR20, c[0x0][0xb0c] ;  /* 0x00016180ff1477ac */ /* 0x000f220008000800 */
[----:B------:R-:W1:Y:S01]  /*24f0*/  LDCU.64 UR10, c[0x0][0xb28] ;  /* 0x00016500ff0a77ac */ /* 0x000e620008000a00 */
[----:B------:R-:W-:Y:S02]  /*2500*/  UISETP.NE.AND UP3, UPT, UR42, 0x1, UPT ;  /* 0x000000012a00788c */ /* 0x000fe4000bf65270 */
[----:B--2---:R-:W-:Y:S02]  /*2510*/  UIMAD.WIDE.U32 UR16, UR38, UR15, URZ ;  /* 0x0000000f261072a5 */ /* 0x004fe4000f8e00ff */
[----:B------:R-:W-:Y:S02]  /*2520*/  UIMAD.WIDE.U32 UR8, UR39, UR12, URZ ;  /* 0x0000000c270872a5 */ /* 0x000fe4000f8e00ff */
[----:B------:R-:W-:-:S02]  /*2530*/  UISETP.NE.AND UP0, UPT, UR14, 0x1, UPT ;  /* 0x000000010e00788c */ /* 0x000fc4000bf05270 */
[----:B------:R-:W-:Y:S01]  /*2540*/  UIMAD.WIDE.U32 UR22, UR27, UR15, URZ ;  /* 0x0000000f1b1672a5 */ /* 0x000fe2000f8e00ff */
[----:B------:R-:W-:Y:S02]  /*2550*/  UMOV UR16, UR17 ;  /* 0x0000001100107c82 */ /* 0x000fe40008000000 */
[----:B------:R-:W-:Y:S01]  /*2560*/  UMOV UR8, UR9 ;  /* 0x0000000900087c82 */ /* 0x000fe20008000000 */
[----:B---3--:R-:W-:Y:S02]  /*2570*/  USHF.R.U32.HI UR16, URZ, UR26, UR16 ;  /* 0x0000001aff107299 */ /* 0x008fe40008011610 */
[----:B----4-:R-:W-:Y:S02]  /*2580*/  UISETP.NE.AND UP2, UPT, UR20, 0x1, UPT ;  /* 0x000000011400788c */ /* 0x010fe4000bf45270 */
[----:B------:R-:W-:Y:S02]  /*2590*/  USHF.R.U32.HI UR8, URZ, UR13, UR8 ;  /* 0x0000000dff087299 */ /* 0x000fe40008011608 */
[----:B------:R-:W-:-:S02]  /*25a0*/  USEL UR7, UR38, UR16, !UP0 ;  /* 0x0000001026077287 */ /* 0x000fc4000c000000 */
[----:B------:R-:W-:Y:S02]  /*25b0*/  USEL UR8, UR39, UR8, !UP2 ;  /* 0x0000000827087287 */ /* 0x000fe4000d000000 */
[----:B-1----:R-:W-:Y:S01]  /*25c0*/  UIMAD.WIDE.U32 UR16, UR7, UR10, URZ ;  /* 0x0000000a071072a5 */ /* 0x002fe2000f8e00ff */
[----:B------:R-:W-:Y:S01]  /*25d0*/  UMOV UR4, UR23 ;  /* 0x0000001700047c82 */ /* 0x000fe20008000000 */
[----:B------:R-:W-:Y:S02]  /*25e0*/  UIMAD.WIDE.U32 UR18, UR37, UR12, URZ ;  /* 0x0000000c251272a5 */ /* 0x000fe4000f8e00ff */
[----:B------:R-:W-:-:S03]  /*25f0*/  UIMAD.WIDE.U32 UR22, UR8, UR10, URZ ;  /* 0x0000000a081672a5 */ /* 0x000fc6000f8e00ff */
[----:B------:R-:W-:Y:S01]  /*2600*/  UMOV UR16, UR17 ;  /* 0x0000001100107c82 */ /* 0x000fe20008000000 */
[----:B------:R-:W-:Y:S02]  /*2610*/  USHF.R.U32.HI UR4, URZ, UR26, UR4 ;  /* 0x0000001aff047299 */ /* 0x000fe40008011604 */
[----:B------:R-:W-:Y:S01]  /*2620*/  @UP3 USHF.R.U32.HI UR7, URZ, UR11, UR16 ;  /* 0x0000000bff073299 */ /* 0x000fe20008011610 */
[----:B------:R-:W-:Y:S01]  /*2630*/  UMOV UR18, UR19 ;  /* 0x0000001300127c82 */ /* 0x000fe20008000000 */
[----:B------:R-:W-:Y:S01]  /*2640*/  UMOV UR22, UR23 ;  /* 0x0000001700167c82 */ /* 0x000fe20008000000 */
[----:B------:R-:W-:Y:S02]  /*2650*/  USHF.R.U32.HI UR13, URZ, UR13, UR18 ;  /* 0x0000000dff0d7299 */ /* 0x000fe40008011612 */
[----:B------:R-:W-:Y:S02]  /*2660*/  USEL UR4, UR27, UR4, !UP0 ;  /* 0x000000041b047287 */ /* 0x000fe4000c000000 */
[----:B------:R-:W-:-:S02]  /*2670*/  @UP3 USHF.R.U32.HI UR8, URZ, UR11, UR22 ;  /* 0x0000000bff083299 */ /* 0x000fc40008011616 */
[----:B------:R-:W-:Y:S02]  /*2680*/  UIMAD UR9, UR42, UR7, URZ ;  /* 0x000000072a0972a4 */ /* 0x000fe4000f8e02ff */
[----:B------:R-:W-:Y:S02]  /*2690*/  USEL UR7, UR37, UR13, !UP2 ;  /* 0x0000000d25077287 */ /* 0x000fe4000d000000 */
[----:B------:R-:W-:Y:S02]  /*26a0*/  UIMAD UR12, UR42, UR8, URZ ;  /* 0x000000082a0c72a4 */ /* 0x000fe4000f8e02ff */
[----:B------:R-:W-:Y:S02]  /*26b0*/  UISETP.GE.AND UP0, UPT, UR4, UR9, UPT ;  /* 0x000000090400728c */ /* 0x000fe4000bf06270 */
[----:B------:R-:W-:Y:S02]  /*26c0*/  UIMAD.WIDE.U32 UR16, UR4, UR10, URZ ;  /* 0x0000000a041072a5 */ /* 0x000fe4000f8e00ff */
[----:B------:R-:W-:-:S02]  /*26d0*/  UISETP.GE.OR UP0, UPT, UR7, UR12, UP0 ;  /* 0x0000000c0700728c */ /* 0x000fc40008706670 */
        /* <DEDUP_REMOVED lines=19> */
.L_x_41:
[----:B------:R-:W2:Y:S02]  /*2810*/  LDCU UR4, c[0x0][0xb30] ;  /* 0x00016600ff0477ac */ /* 0x000ea40008000800 */
[----:B--2---:R-:W-:-:S09]  /*2820*/  UISETP.NE.AND UP0, UPT, UR4, 0x1, UPT ;  /* 0x000000010400788c */ /* 0x004fd2000bf05270 */
[----:B------:R-:W-:Y:S05]  /*2830*/  BRA.U UP0, `(.L_x_42) ;  /* 0x0000000100447547 */ /* 0x000fea000b800000 */
[----:B------:R-:W2:Y:S01]  /*2840*/  LDCU.128 UR12, c[0x0][0xb10] ;  /* 0x00016200ff0c77ac */ /* 0x000ea20008000c00 */
[----:B------:R-:W3:Y:S01]  /*2850*/  LDCU UR16, c[0x0][0xb0c] ;  /* 0x00016180ff1077ac */ /* 0x000ee20008000800 */
[----:B------:R-:W4:Y:S01]  /*2860*/  LDCU UR17, c[0x0][0xb20] ;  /* 0x00016400ff1177ac */ /* 0x000f220008000800 */
[----:B--2---:R-:W-:Y:S02]  /*2870*/  UIMAD.WIDE.U32 UR10, UR37, UR12, URZ ;  /* 0x0000000c250a72a5 */ /* 0x004fe4000f8e00ff */
[----:B------:R-:W-:Y:S02]  /*2880*/  UIMAD.WIDE.U32 UR8, UR27, UR15, URZ ;  /* 0x0000000f1b0872a5 */ /* 0x000fe4000f8e00ff */
[----:B---3--:R-:W-:Y:S02]  /*2890*/  UISETP.NE.AND UP2, UPT, UR16, 0x1, UPT ;  /* 0x000000011000788c */ /* 0x008fe4000bf45270 */
[----:B------:R-:W-:Y:S01]  /*28a0*/  UISETP.NE.AND UP0, UPT, UR14, 0x1, UPT ;  /* 0x000000010e00788c */ /* 0x000fe2000bf05270 */
[----:B------:R-:W-:-:S02]  /*28b0*/  UMOV UR7, UR11 ;  /* 0x0000000b00077c82 */ /* 0x000fc40008000000 */
[----:B------:R-:W-:Y:S01]  /*28c0*/  UMOV UR4, UR9 ;  /* 0x0000000900047c82 */ /* 0x000fe20008000000 */
[----:B------:R-:W-:Y:S02]  /*28d0*/  USHF.R.U32.HI UR7, URZ, UR13, UR7 ;  /* 0x0000000dff077299 */ /* 0x000fe40008011607 */
[----:B----4-:R-:W-:Y:S02]  /*28e0*/  USHF.R.U32.HI UR4, URZ, UR17, UR4 ;  /* 0x00000011ff047299 */ /* 0x010fe40008011604 */
[----:B------:R-:W-:Y:S02]  /*28f0*/  USEL UR7, UR37, UR7, !UP2 ;  /* 0x0000000725077287 */ /* 0x000fe4000d000000 */
[----:B------:R-:W-:-:S04]  /*2900*/  USEL UR4, UR27, UR4, !UP0 ;  /* 0x000000041b047287 */ /* 0x000fc8000c000000 */
[----:B------:R-:W-:Y:S02]  /*2910*/  UIADD3 UR8, UPT, UPT, UR7, -UR4, URZ ;  /* 0x8000000407087290 */ /* 0x000fe4000fffe0ff */
[----:B------:R-:W-:Y:S02]  /*2920*/  UIADD3 UR4, UPT, UPT, -UR7, UR4, URZ ;  /* 0x0000000407047290 */ /* 0x000fe4000fffe1ff */
[----:B------:R-:W-:Y:S02]  /*2930*/  UIMAD UR27, UR8, UR14, UR27 ;  /* 0x0000000e081b72a4 */ /* 0x000fe4000f8e021b */
[----:B------:R-:W-:-:S12]  /*2940*/  UIMAD UR37, UR4, UR16, UR37 ;  /* 0x00000010042572a4 */ /* 0x000fd8000f8e0225 */
.L_x_42:
[----:B------:R-:W-:Y:S01]  /*2950*/  VIADD R11, R11, 0x1 ;  /* 0x000000010b0b7836 */ /* 0x000fe20000000000 */
[----:B------:R-:W-:Y:S01]  /*2960*/  R2UR UR4, R160 ;  /* 0x00000000a00472ca */ /* 0x000fe200000e0000 */
[----:B------:R-:W-:Y:S01]  /*2970*/  UIADD3 UR20, UPT, UPT, UR27, UR63, URZ ;  /* 0x0000003f1b147290 */ /* 0x000fe2000fffe0ff */
[----:B------:R-:W-:Y:S02]  /*2980*/  PLOP3.LUT P1, PT, PT, PT, PT, 0x80, 0x8 ;  /* 0x000000000008781c */ /* 0x000fe40003f2f070 */
[----:B------:R-:W-:-:S04]  /*2990*/  ISETP.NE.AND P0, PT, R11, 0x2, PT ;  /* 0x000000020b00780c */ /* 0x000fc80003f05270 */
[----:B------:R-:W-:Y:S02]  /*29a0*/  SEL R3, RZ, 0x1, P0 ;  /* 0x00000001ff037807 */ /* 0x000fe40000000000 */
[----:B------:R-:W-:Y:S02]  /*29b0*/  SEL R11, R11, RZ, P0 ;  /* 0x000000ff0b0b7207 */ /* 0x000fe40000000000 */
[----:B------:R-:W-:Y:S01]  /*29c0*/  LOP3.LUT R10, R10, R3, RZ, 0x3c, !PT ;  /* 0x000000030a0a7212 */ /* 0x000fe200078e3cff */
[----:B------:R-:W-:Y:S01]  /*29d0*/  UIADD3 UR16, UPT, UPT, UR37, UR4, URZ ;  /* 0x0000000425107290 */ /* 0x000fe2000fffe0ff */
[----:B------:R-:W-:Y:S11]  /*29e0*/  BRA.U UP1, `(.L_x_43) ;  /* 0xfffffff101407547 */ /* 0x000ff6000b83ffff */
[----:B------:R-:W-:Y:S01]  /*29f0*/  UIADD3 UR7, UPT, UPT, UR6, 0xc0, URZ ;  /* 0x000000c006077890 */ /* 0x000fe2000fffe0ff */
[----:B------:R-:W-:-:S03]  /*2a00*/  SHF.L.U32 R3, R12, 0x1f, RZ ;  /* 0x0000001f0c037819 */ /* 0x000fc600000006ff */
[----:B------:R-:W-:-:S09]  /*2a10*/  ULEA UR4, UR5, UR7, 0x3 ;  /* 0x0000000705047291 */ /* 0x000fd2000f8e18ff */
[----:B------:R-:W2:Y:S02]  /*2a20*/  SYNCS.PHASECHK.TRANS64.TRYWAIT P0, [UR4], R3 ;  /* 0x00000003ff0075a7 */ /* 0x000ea40008001104 */
[----:B--2---:R-:W-:Y:S05]  /*2a30*/  @!P0 BRA `(.L_x_44) ;  /* 0x0000006c00388947 */ /* 0x004fea0003800000 */
.L_x_139:
[----:B------:R-:W-:-:S04]  /*2a40*/  UIADD3 UR4, UPT, UPT, UR5, 0x1, URZ ;  /* 0x0000000105047890 */ /* 0x000fc8000fffe0ff */
[----:B------:R-:W-:-:S04]  /*2a50*/  UISETP.NE.AND UP0, UPT, UR4, 0x18, UPT ;  /* 0x000000180400788c */ /* 0x000fc8000bf05270 */
[----:B------:R-:W-:Y:S02]  /*2a60*/  USEL UR6, URZ, 0x1, UP0 ;  /* 0x00000001ff067887 */ /* 0x000fe40008000000 */
[----:B------:R-:W-:-:S04]  /*2a70*/  USEL UR4, UR4, URZ, UP0 ;  /* 0x000000ff04047287 */ /* 0x000fc80008000000 */
[----:B------:R-:W-:Y:S01]  /*2a80*/  ULEA UR5, UR4, UR7, 0x3 ;  /* 0x0000000704057291 */ /* 0x000fe2000f8e18ff */
[----:B------:R-:W-:-:S04]  /*2a90*/  LOP3.LUT R2, R12, UR6, RZ, 0x3c, !PT ;  /* 0x000000060c027c12 */ /* 0x000fc8000f8e3cff */
[----:B-1----:R-:W-:-:S04]  /*2aa0*/  SHF.L.U32 R3, R2, 0x1f, RZ ;  /* 0x0000001f02037819 */ /* 0x002fc800000006ff */
[----:B------:R-:W1:Y:S02]  /*2ab0*/  SYNCS.PHASECHK.TRANS64.TRYWAIT P0, [UR5], R3 ;  /* 0x00000003ff0075a7 */ /* 0x000e640008001105 */
[----:B-1----:R-:W-:Y:S05]  /*2ac0*/  @!P0 BRA `(.L_x_45) ;  /* 0x0000006c002c8947 */ /* 0x002fea0003800000 */
.L_x_141:
        /* <DEDUP_REMOVED lines=9> */
.L_x_143:
        /* <DEDUP_REMOVED lines=9> */
.L_x_145:
        /* <DEDUP_REMOVED lines=9> */
.L_x_147:
        /* <DEDUP_REMOVED lines=9> */
.L_x_149:
        /* <DEDUP_REMOVED lines=9> */
.L_x_151:
        /* <DEDUP_REMOVED lines=9> */
.L_x_153:
        /* <DEDUP_REMOVED lines=9> */
.L_x_155:
        /* <DEDUP_REMOVED lines=9> */
.L_x_157:
        /* <DEDUP_REMOVED lines=9> */
.L_x_159:
        /* <DEDUP_REMOVED lines=9> */
.L_x_161:
        /* <DEDUP_REMOVED lines=9> */
.L_x_163:
        /* <DEDUP_REMOVED lines=9> */
.L_x_165:
        /* <DEDUP_REMOVED lines=9> */
.L_x_167:
        /* <DEDUP_REMOVED lines=9> */
.L_x_169:
        /* <DEDUP_REMOVED lines=9> */
.L_x_171:
        /* <DEDUP_REMOVED lines=9> */
.L_x_173:
        /* <DEDUP_REMOVED lines=9> */
.L_x_175:
        /* <DEDUP_REMOVED lines=9> */
.L_x_177:
        /* <DEDUP_REMOVED lines=9> */
.L_x_179:
        /* <DEDUP_REMOVED lines=9> */
.L_x_181:
        /* <DEDUP_REMOVED lines=9> */
.L_x_183:
[----:B------:R-:W-:-:S04]  /*36a0*/  UIADD3 UR4, UPT, UPT, UR4, 0x1, URZ ;  /* 0x0000000104047890 */ /* 0x000fc8000fffe0ff */
[----:B------:R-:W-:-:S04]  /*36b0*/  UISETP.NE.AND UP0, UPT, UR4, 0x18, UPT ;  /* 0x000000180400788c */ /* 0x000fc8000bf05270 */
[----:B------:R-:W-:Y:S02]  /*36c0*/  USEL UR5, URZ, 0x1, UP0 ;  /* 0x00000001ff057887 */ /* 0x000fe40008000000 */
[----:B------:R-:W-:-:S04]  /*36d0*/  USEL UR4, UR4, URZ, UP0 ;  /* 0x000000ff04047287 */ /* 0x000fc80008000000 */
[----:B------:R-:W-:Y:S01]  /*36e0*/  ULEA UR4, UR4, UR7, 0x3 ;  /* 0x0000000704047291 */ /* 0x000fe2000f8e18ff */
[----:B-1----:R-:W-:-:S04]  /*36f0*/  LOP3.LUT R3, R2, UR5, RZ, 0x3c, !PT ;  /* 0x0000000502037c12 */ /* 0x002fc8000f8e3cff */
[----:B------:R-:W-:Y:S01]  /*3700*/  SHF.L.U32 R3, R3, 0x1f, RZ ;  /* 0x0000001f03037819 */ /* 0x000fe200000006ff */
[----:B------:R-:W-:-:S07]  /*3710*/  IMAD.U32 R0, RZ, RZ, UR4 ;  /* 0x00000004ff007e24 */ /* 0x000fce000f8e00ff */
.L_x_67:
[----:B-1----:R1:W2:Y:S02]  /*3720*/  SYNCS.PHASECHK.TRANS64.TRYWAIT P0, [R0+URZ], R3 ;  /* 0x00000003000075a7 */ /* 0x0022a400080011ff */
[----:B--2---:R-:W-:Y:S05]  /*3730*/  @!P0 NANOSLEEP.SYNCS 0x989680 ;  /* 0x009896800000895d */ /* 0x004fea0003900000 */
[----:B------:R-:W2:Y:S02]  /*3740*/  @!P0 SYNCS.PHASECHK.TRANS64 P0, [R0+URZ], R3 ;  /* 0x00000003000085a7 */ /* 0x000ea400080010ff */
[----:B--2---:R-:W-:Y:S05]  /*3750*/  @P0 EXIT ;  /* 0x000000000000094d */ /* 0x004fea0003800000 */
[----:B------:R-:W-:Y:S05]  /*3760*/  BRA `(.L_x_67) ;  /* 0xfffffffc00ec7947 */ /* 0x000fea000383ffff */
.L_x_23:
[----:B------:R-:W-:-:S04]  /*3770*/  UISETP.NE.AND UP0, UPT, UR45, URZ, UPT ;  /* 0x000000ff2d00728c */ /* 0x000fc8000bf05270 */
[----:B------:R-:W-:-:S09]  /*3780*/  UISETP.NE.OR UP0, UPT, UR17, 0x1, UP0 ;  /* 0x000000011100788c */ /* 0x000fd20008705670 */
[----:B------:R-:W-:Y:S05]  /*3790*/  BRA.U UP0, `(.L_x_68) ;  /* 0x0000000500487547 */ /* 0x000fea000b800000 */
[----:B------:R-:W-:Y:S01]  /*37a0*/  ISETP.GE.U32.AND P2, PT, R0, 0x4, PT ;  /* 0x000000040000780c */ /* 0x000fe20003f46070 */
[----:B------:R-:W-:Y:S01]  /*37b0*/  IMAD.MOV.U32 R12, RZ, RZ, 0x1 ;  /* 0x00000001ff0c7424 */ /* 0x000fe200078e00ff */
[----:B------:R-:W-:Y:S02]  /*37c0*/  CS2R R10, SRZ ;  /* 0x00000000000a7805 */ /* 0x000fe4000001ff00 */
[----:B------:R-:W-:Y:S01]  /*37d0*/  CS2R R8, SRZ ;  /* 0x0000000000087805 */ /* 0x000fe2000001ff00 */
[----:B------:R-:W-:Y:S01]  /*37e0*/  UMOV UR6, 0x400 ;  /* 0x0000040000067882 */ /* 0x000fe20000000000 */
[----:B------:R-:W-:Y:S01]  /*37f0*/  UMOV UR5, URZ ;  /* 0x000000ff00057c82 */ /* 0x000fe20008000000 */
[----:B------:R-:W-:-:S12]  /*3800*/  ULEA UR6, UR45, UR6, 0x18 ;  /* 0x000000062d067291 */ /* 0x000fd8000f8ec0ff */
.L_x_72:
[----:B------:R-:W-:Y:S02]  /*3810*/  LEA R2, R8, UR6, 0x3 ;  /* 0x0000000608027c11 */ /* 0x000fe4000f8e18ff */
[----:B------:R-:W-:-:S03]  /*3820*/  SHF.L.U32 R5, R9, 0x1f, RZ ;  /* 0x0000001f09057819 */ /* 0x000fc600000006ff */
[----:B------:R-:W-:Y:S01]  /*3830*/  VIADD R4, R2, 0x220 ;  /* 0x0000022002047836 */ /* 0x000fe20000000000 */
[----:B------:R-:W1:Y:S02]  /*3840*/  SYNCS.PHASECHK.TRANS64.TRYWAIT P0, [R2+URZ+0x210], R5 ;  /* 0x00021005020075a7 */ /* 0x000e6400080011ff */
[----:B-1----:R-:W-:Y:S05]  /*3850*/  @!P0 BRA `(.L_x_69) ;  /* 0x0000006400d88947 */ /* 0x002fea0003800000 */
.L_x_184:
[----:B------:R-:W-:Y:S01]  /*3860*/  ULEA UR4, UR5, UR6, 0x3 ;  /* 0x0000000605047291 */ /* 0x000fe2000f8e18ff */
[----:B------:R-:W-:Y:S02]  /*3870*/  PRMT R4, RZ, 0x654, R4 ;  /* 0x00000654ff047816 */ /* 0x000fe40000000004 */
[----:B-1----:R-:W-:Y:S01]  /*3880*/  SHF.L.U32 R5, R12, 0x1f, RZ ;  /* 0x0000001f0c057819 */ /* 0x002fe200000006ff */
[----:B------:R-:W-:Y:S01]  /*3890*/  UIADD3 UR7, UPT, UPT, UR4, 0x1b0, URZ ;  /* 0x000001b004077890 */ /* 0x000fe2000fffe0ff */
[----:B------:R1:W-:Y:S05]  /*38a0*/  SYNCS.ARRIVE.TRANS64.RED.A1T0 RZ, [R4+URZ], RZ ;  /* 0x000000ff04ff79a7 */ /* 0x0003ea00081004ff */
[----:B------:R-:W-:Y:S01]  /*38b0*/  IMAD.U32 R7, RZ, RZ, UR7 ;  /* 0x00000007ff077e24 */ /* 0x000fe2000f8e00ff */
[----:B------:R-:W2:Y:S04]  /*38c0*/  SYNCS.PHASECHK.TRANS64.TRYWAIT P0, [UR4+0x1c0], R5 ;  /* 0x0001c005ff0075a7 */ /* 0x000ea80008001104 */
[----:B------:R-:W-:Y:S01]  /*38d0*/  PRMT R6, R0, 0x654, R7 ;  /* 0x0000065400067816 */ /* 0x000fe20000000007 */
[----:B-1----:R-:W-:Y:S01]  /*38e0*/  @!P2 IMAD.MOV.U32 R4, RZ, RZ, 0x10 ;  /* 0x00000010ff04a424 */ /* 0x002fe200078e00ff */
[----:B--2---:R-:W-:Y:S06]  /*38f0*/  @!P0 BRA `(.L_x_70) ;  /* 0x0000006400c48947 */ /* 0x004fec0003800000 */
.L_x_186:
[----:B------:R-:W-:Y:S01]  /*3900*/  ULEA UR8, UR5, UR6, 0x4 ;  /* 0x0000000605087291 */ /* 0x000fe2000f8e20ff */
[----:B------:R-:W-:Y:S01]  /*3910*/  SEL R3, R6, R3, !P2 ;  /* 0x0000000306037207 */ /* 0x000fe20005000000 */
[----:B------:R-:W-:Y:S01]  /*3920*/  UIADD3 UR9, UPT, UPT, UR4, 0x1b0, URZ ;  /* 0x000001b004097890 */ /* 0x000fe2000fffe0ff */
[----:B-1----:R-:W-:Y:S01]  /*3930*/  LEA R2, R11, UR6, 0x3 ;  /* 0x000000060b027c11 */ /* 0x002fe2000f8e18ff */
[----:B------:R-:W-:Y:S01]  /*3940*/  UIADD3 UR8, UPT, UPT, UR8, 0x240, URZ ;  /* 0x0000024008087890 */ /* 0x000fe2000fffe0ff */
[----:B------:R-:W-:Y:S01]  /*3950*/  SHF.L.U32 R5, R10, 0x1f, RZ ;  /* 0x0000001f0a057819 */ /* 0x000fe200000006ff */
[----:B------:R1:W-:Y:S01]  /*3960*/  @!P2 SYNCS.ARRIVE.TRANS64.RED RZ, [R3+URZ], R4 ;  /* 0x0000000403ffa9a7 */ /* 0x0003e200080004ff */
[----:B------:R-:W-:Y:S01]  /*3970*/  UIADD3 UR4, UPT, UPT, UR5, 0x1, URZ ;  /* 0x0000000105047890 */ /* 0x000fe2000fffe0ff */
[----:B------:R-:W-:-:S03]  /*3980*/  VIADD R8, R8, 0x1 ;  /* 0x0000000108087836 */ /* 0x000fc60000000000 */
[----:B------:R-:W-:Y:S02]  /*3990*/  UISETP.NE.AND UP0, UPT, UR4, 0x2, UPT ;  /* 0x000000020400788c */ /* 0x000fe4000bf05270 */
[----:B------:R-:W-:Y:S06]  /*39a0*/  UGETNEXTWORKID.BROADCAST [UR8], [UR9] ;  /* 0x00000000080073ca */ /* 0x000fec0008000100 */
[----:B------:R-:W-:Y:S01]  /*39b0*/  USEL UR7, URZ, 0x1, UP0 ;  /* 0x00000001ff077887 */ /* 0x000fe20008000000 */
[----:B------:R-:W-:Y:S01]  /*39c0*/  ISETP.NE.AND P0, PT, R8, 0x2, PT ;  /* 0x000000020800780c */ /* 0x000fe20003f05270 */
[----:B------:R-:W-:Y:S01]  /*39d0*/  USEL UR5, UR4, URZ, UP0 ;  /* 0x000000ff04057287 */ /* 0x000fe20008000000 */
[----:B------:R-:W2:Y:S03]  /*39e0*/  SYNCS.PHASECHK.TRANS64.TRYWAIT P1, [R2+URZ+0x1b0], R5 ;  /* 0x0001b005020075a7 */ /* 0x000ea600080211ff */
[----:B------:R-:W-:Y:S01]  /*39f0*/  LOP3.LUT R12, R12, UR7, RZ, 0x3c, !PT ;  /* 0x000000070c0c7c12 */ /* 0x000fe2000f8e3cff */
[----:B-12---:R-:W-:Y:S07]  /*3a00*/  @!P1 BRA `(.L_x_71) ;  /* 0x0000006400989947 */ /* 0x006fee0003800000 */
.L_x_187:
[C---:B------:R-:W-:Y:S01]  /*3a10*/  LEA R4, R11.reuse, UR6, 0x4 ;  /* 0x000000060b047c11 */ /* 0x040fe2000f8e20ff */
[----:B-1----:R-:W-:Y:S01]  /*3a20*/  VIADD R2, R2, 0x1c0 ;  /* 0x000001c002027836 */ /* 0x002fe20000000000 */
[----:B------:R-:W-:Y:S01]  /*3a30*/  SEL R8, R8, RZ, P0 ;  /* 0x000000ff08087207 */ /* 0x000fe20000000000 */
[----:B------:R-:W-:-:S03]  /*3a40*/  VIADD R11, R11, 0x1 ;  /* 0x000000010b0b7836 */ /* 0x000fc60000000000 */
[----:B------:R-:W1:Y:S01]  /*3a50*/  LDS.128 R4, [R4+0x240] ;  /* 0x0002400004047984 */ /* 0x000e620000000c00 */
[----:B------:R-:W-:Y:S02]  /*3a60*/  PRMT R2, RZ, 0x654, R2 ;  /* 0x00000654ff027816 */ /* 0x000fe40000000002 */
[C---:B------:R-:W-:Y:S01]  /*3a70*/  ISETP.NE.AND P1, PT, R11.reuse, 0x2, PT ;  /* 0x000000020b00780c */ /* 0x040fe20003f25270 */
[----:B------:R-:W-:Y:S01]  /*3a80*/  @!PT LDS RZ, [RZ] ;  /* 0x00000000fffff984 */ /* 0x000fe20000000800 */
[----:B------:R-:W-:Y:S01]  /*3a90*/  @!PT LDS RZ, [RZ] ;  /* 0x00000000fffff984 */ /* 0x000fe20000000800 */
[----:B------:R-:W-:Y:S01]  /*3aa0*/  @!PT LDS RZ, [RZ] ;  /* 0x00000000fffff984 */ /* 0x000fe20000000800 */
[----:B------:R-:W-:Y:S01]  /*3ab0*/  @!PT LDS RZ, [RZ] ;  /* 0x00000000fffff984 */ /* 0x000fe20000000800 */
[----:B------:R2:W-:Y:S06]  /*3ac0*/  MEMBAR.ALL.CTA ;  /* 0x0000000000007992 */ /* 0x0005ec0000008000 */
[----:B--2---:R-:W2:Y:S01]  /*3ad0*/  FENCE.VIEW.ASYNC.S ;  /* 0x00000000000073c6 */ /* 0x004ea20000000000 */
[----:B------:R-:W-:Y:S01]  /*3ae0*/  SEL R11, R11, RZ, P1 ;  /* 0x000000ff0b0b7207 */ /* 0x000fe20000800000 */
[----:B--2---:R2:W-:Y:S01]  /*3af0*/  SYNCS.ARRIVE.TRANS64.RED.A1T0 RZ, [R2+URZ], RZ ;  /* 0x000000ff02ff79a7 */ /* 0x0045e200081004ff */
[----:B-1----:R-:W-:-:S02]  /*3b00*/  LOP3.LUT P3, RZ, R6, 0x1, RZ, 0xc0, !PT ;  /* 0x0000000106ff7812 */ /* 0x002fc4000786c0ff */
[----:B------:R-:W-:-:S04]  /*3b10*/  SEL R5, RZ, 0x1, P1 ;  /* 0x00000001ff057807 */ /* 0x000fc80000800000 */
[----:B------:R-:W-:Y:S02]  /*3b20*/  LOP3.LUT R10, R10, R5, RZ, 0x3c, !PT ;  /* 0x000000050a0a7212 */ /* 0x000fe400078e3cff */
[----:B--2---:R-:W-:-:S04]  /*3b30*/  SEL R2, RZ, 0x1, P0 ;  /* 0x00000001ff027807 */ /* 0x004fc80000000000 */
[----:B------:R-:W-:Y:S01]  /*3b40*/  LOP3.LUT R9, R9, R2, RZ, 0x3c, !PT ;  /* 0x0000000209097212 */ /* 0x000fe200078e3cff */
[----:B------:R-:W-:Y:S06]  /*3b50*/  @P3 BRA `(.L_x_72) ;  /* 0xfffffffc002c3947 */ /* 0x000fec000383ffff */
[----:B------:R-:W-:Y:S01]  /*3b60*/  ULEA UR4, UR5, UR6, 0x3 ;  /* 0x0000000605047291 */ /* 0x000fe2000f8e18ff */
[----:B------:R-:W-:-:S08]  /*3b70*/  SHF.L.U32 R3, R12, 0x1f, RZ ;  /* 0x0000001f0c037819 */ /* 0x000fd000000006ff */
[----:B------:R-:W1:Y:S02]  /*3b80*/  SYNCS.PHASECHK.TRANS64 P0, [UR4+0x1c0], R3 ;  /* 0x0001c003ff0075a7 */ /* 0x000e640008001004 */
[----:B-1----:R-:W-:Y:S05]  /*3b90*/  @P0 BRA `(.L_x_73) ;  /* 0x0000000000080947 */ /* 0x002fea0003800000 */
[----:B------:R-:W1:Y:S02]  /*3ba0*/  SYNCS.PHASECHK.TRANS64.TRYWAIT P0, [UR4+0x1c0], R3 ;  /* 0x0001c003ff0075a7 */ /* 0x000e640008001104 */
[----:B-1----:R-:W-:Y:S05]  /*3bb0*/  @!P0 BRA `(.L_x_74) ;  /* 0x0000006400408947 */ /* 0x002fea0003800000 */
.L_x_73:
[----:B------:R-:W-:-:S04]  /*3bc0*/  UIADD3 UR7, UPT, UPT, UR5, 0x1, URZ ;  /* 0x0000000105077890 */ /* 0x000fc8000fffe0ff */
[----:B------:R-:W-:-:S04]  /*3bd0*/  UISETP.NE.AND UP0, UPT, UR7, 0x2, UPT ;  /* 0x000000020700788c */ /* 0x000fc8000bf05270 */
[----:B------:R-:W-:Y:S02]  /*3be0*/  USEL UR8, URZ, 0x1, UP0 ;  /* 0x00000001ff087887 */ /* 0x000fe40008000000 */
[----:B------:R-:W-:-:S04]  /*3bf0*/  USEL UR7, UR7, URZ, UP0 ;  /* 0x000000ff07077287 */ /* 0x000fc80008000000 */
[----:B------:R-:W-:Y:S01]  /*3c00*/  ULEA UR7, UR7, UR6, 0x3 ;  /* 0x0000000607077291 */ /* 0x000fe2000f8e18ff */
[----:B-1----:R-:W-:-:S04]  /*3c10*/  LOP3.LUT R3, R12, UR8, RZ, 0x3c, !PT ;  /* 0x000000080c037c12 */ /* 0x002fc8000f8e3cff */
[----:B------:R-:W-:-:S04]  /*3c20*/  SHF.L.U32 R0, R3, 0x1f, RZ ;  /* 0x0000001f03007819 */ /* 0x000fc800000006ff */
[----:B------:R-:W1:Y:S02]  /*3c30*/  SYNCS.PHASECHK.TRANS64 P0, [UR7+0x1c0], R0 ;  /* 0x0001c000ff0075a7 */ /* 0x000e640008001007 */
[----:B-1----:R-:W-:Y:S05]  /*3c40*/  @P0 EXIT ;  /* 0x000000000000094d */ /* 0x002fea0003800000 */
[----:B------:R-:W-:Y:S02]  /*3c50*/  SHF.L.U32 R3, R3, 0x1f, RZ ;  /* 0x0000001f03037819 */ /* 0x000fe400000006ff */
[----:B------:R-:W-:-:S07]  /*3c60*/  MOV R0, UR7 ;  /* 0x0000000700007c02 */ /* 0x000fce0008000f00 */
.L_x_75:
[----:B-1----:R1:W2:Y:S02]  /*3c70*/  SYNCS.PHASECHK.TRANS64.TRYWAIT P0, [R0+URZ+0x1c0], R3 ;  /* 0x0001c003000075a7 */ /* 0x0022a400080011ff */
[----:B--2---:R-:W-:Y:S05]  /*3c80*/  @!P0 NANOSLEEP.SYNCS 0x989680 ;  /* 0x009896800000895d */ /* 0x004fea0003900000 */
[----:B------:R-:W2:Y:S02]  /*3c90*/  @!P0 SYNCS.PHASECHK.TRANS64 P0, [R0+URZ+0x1c0], R3 ;  /* 0x0001c003000085a7 */ /* 0x000ea400080010ff */
[----:B--2---:R-:W-:Y:S05]  /*3ca0*/  @P0 EXIT ;  /* 0x000000000000094d */ /* 0x004fea0003800000 */
[----:B------:R-:W-:Y:S05]  /*3cb0*/  BRA `(.L_x_75) ;  /* 0xfffffffc00ec7947 */ /* 0x000fea000383ffff */
.L_x_68:
[----:B------:R-:W-:Y:S05]  /*3cc0*/  BRA.U UP4, `(.L_x_76) ;  /* 0x0000000d04687547 */ /* 0x000fea000b800000 */
[----:B------:R-:W-:Y:S01]  /*3cd0*/  UMOV UR4, 0x40 ;  /* 0x0000004000047882 */ /* 0x000fe20000000000 */
[----:B------:R-:W-:Y:S01]  /*3ce0*/  NOP ;  /* 0x0000000000007918 */ /* 0x000fe20000000000 */
[----:B------:R-:W-:Y:S01]  /*3cf0*/  ULEA UR5, UR45, UR4, 0x18 ;  /* 0x000000042d057291 */ /* 0x000fe2000f8ec0ff */
[----:B------:R-:W-:Y:S02]  /*3d00*/  UMOV UR6, 0x400 ;  /* 0x0000040000067882 */ /* 0x000fe40000000000 */
[----:B------:R-:W-:-:S06]  /*3d10*/  ULEA UR6, UR45, UR6, 0x18 ;  /* 0x000000062d067291 */ /* 0x000fcc000f8ec0ff */
[----:B------:R-:W1:Y:S02]  /*3d20*/  LDS.U8 R0, [UR5+0x1c] ;  /* 0x00001c05ff007984 */ /* 0x000e640008000000 */
[----:B-1----:R-:W-:-:S13]  /*3d30*/  ISETP.NE.AND P0, PT, R0, RZ, PT ;  /* 0x000000ff0000720c */ /* 0x002fda0003f05270 */
[----:B------:R-:W-:Y:S05]  /*3d40*/  @P0 BRA `(.L_x_77) ;  /* 0x0000000000580947 */ /* 0x000fea0003800000 */
[----:B------:R-:W-:-:S13]  /*3d50*/  ELECT P0, URZ, PT ;  /* 0x0000000000ff782f */ /* 0x000fda0003800000 */
[----:B------:R-:W-:Y:S05]  /*3d60*/  @!P0 BRA `(.L_x_78) ;  /* 0x0000000000608947 */ /* 0x000fea0003800000 */
[----:B------:R-:W-:Y:S01]  /*3d70*/  UMOV UR4, 0x10 ;  /* 0x0000001000047882 */ /* 0x000fe20000000000 */
[----:B------:R-:W-:Y:S01]  /*3d80*/  HFMA2 R0, -RZ, RZ, 0, 5.9604644775390625e-08 ;  /* 0x00000001ff007431 */ /* 0x000fe200000001ff */
[----:B------:R-:W-:-:S03]  /*3d90*/  MOV R3, 0xffff ;  /* 0x0000ffff00037802 */ /* 0x000fc60000000f00 */
[----:B------:R-:W-:Y:S04]  /*3da0*/  DEPBAR.LE SB1, 0x36 ;  /* 0x00009d800000791a */ /* 0x000fe80000000000 */
[----:B------:R-:W1:Y:S02]  /*3db0*/  UTCATOMSWS.FIND_AND_SET.ALIGN UP0, UR4, UR4 ;  /* 0x00000004000475e3 */ /* 0x000e640008000800 */
[----:B-1----:R-:W-:Y:S01]  /*3dc0*/  MOV R4, UR4 ;  /* 0x0000000400047c02 */ /* 0x002fe20008000f00 */
[----:B------:R-:W-:Y:S06]  /*3dd0*/  BRA.U UP0, `(.L_x_79) ;  /* 0x0000000100187547 */ /* 0x000fec000b800000 */
.L_x_80:
[----:B------:R-:W-:Y:S05]  /*3de0*/  NANOSLEEP 0x64 ;  /* 0x000000640000795d */ /* 0x000fea0003800000 */
[----:B------:R-:W-:-:S05]  /*3df0*/  UMOV UR4, 0x10 ;  /* 0x0000001000047882 */ /* 0x000fca0000000000 */
[----:B------:R-:W-:Y:S04]  /*3e00*/  DEPBAR.LE SB1, 0x36 ;  /* 0x00009d800000791a */ /* 0x000fe80000000000 */
[----:B------:R-:W1:Y:S02]  /*3e10*/  UTCATOMSWS.FIND_AND_SET.ALIGN UP0, UR4, UR4 ;  /* 0x00000004000475e3 */ /* 0x000e640008000800 */
[----:B-1----:R-:W-:Y:S01]  /*3e20*/  MOV R4, UR4 ;  /* 0x0000000400047c02 */ /* 0x002fe20008000f00 */
[----:B------:R-:W-:Y:S05]  /*3e30*/  BRA.U !UP0, `(.L_x_80) ;  /* 0xfffffffd08e87547 */ /* 0x000fea000b83ffff */
.L_x_79:
[-C--:B------:R-:W-:Y:S02]  /*3e40*/  SHF.L.U32 R3, R3, R4.reuse, RZ ;  /* 0x0000000403037219 */ /* 0x080fe400000006ff */
[----:B------:R-:W-:Y:S01]  /*3e50*/  SHF.L.U32 R0, R0, R4, RZ ;  /* 0x0000000400007219 */ /* 0x000fe200000006ff */
[----:B------:R-:W-:Y:S02]  /*3e60*/  IMAD.SHL.U32 R4, R4, 0x20, RZ ;  /* 0x0000002004047824 */ /* 0x000fe400078e00ff */
[----:B------:R1:W-:Y:S04]  /*3e70*/  ATOMS.OR RZ, [UR5+0x14], R3 ;  /* 0x00001403ffff798c */ /* 0x0003e8000b000005 */
[----:B------:R1:W-:Y:S04]  /*3e80*/  ATOMS.OR RZ, [UR5+0x18], R0 ;  /* 0x00001800ffff798c */ /* 0x0003e8000b000005 */
[----:B------:R1:W-:Y:S01]  /*3e90*/  STS [UR6+0x260], R4 ;  /* 0x00026004ff007988 */ /* 0x0003e20008000806 */
[----:B------:R-:W-:Y:S05]  /*3ea0*/  BRA `(.L_x_78) ;  /* 0x0000000000107947 */ /* 0x000fea0003800000 */
.L_x_77:
[----:B------:R-:W-:Y:S02]  /*3eb0*/  MOV R0, 0xffffffff ;  /* 0xffffffff00007802 */ /* 0x000fe40000000f00 */
[----:B------:R-:W-:-:S03]  /*3ec0*/  MOV R4, 0x3ef0 ;  /* 0x00003ef000047802 */ /* 0x000fc60000000f00 */
[----:B------:R1:W-:Y:S04]  /*3ed0*/  STS [UR6+0x260], R0 ;  /* 0x00026000ff007988 */ /* 0x0003e80008000806 */
[----:B-1---5:R-:W-:Y:S05]  /*3ee0*/  CALL.REL.NOINC `($__internal_1_$__cuda_sm10x_tcgen05_guardrail_trap_phase_invalid_during_alloc) ;  /* 0x0000006800007944 */ /* 0x022fea0003c00000 */
.L_x_78:
[----:B------:R-:W-:Y:S05]  /*3ef0*/  WARPSYNC.ALL ;  /* 0x0000000000007948 */ /* 0x000fea0003800000 */
[----:B------:R-:W2:Y:S01]  /*3f00*/  S2UR UR4, SR_CgaCtaId ;  /* 0x00000000000479c3 */ /* 0x000ea20000008800 */
[----:B------:R-:W-:Y:S01]  /*3f10*/  UMOV UR13, 0x400 ;  /* 0x00000400000d7882 */ /* 0x000fe20000000000 */
[----:B------:R-:W-:-:S06]  /*3f20*/  NOP ;  /* 0x0000000000007918 */ /* 0x000fcc0000000000 */
[----:B------:R-:W-:Y:S06]  /*3f30*/  BAR.ARV 0x6, 0xa0 ;  /* 0x0182800000007b1d */ /* 0x000fec0000002000 */
[----:B------:R-:W3:Y:S01]  /*3f40*/  LDCU UR5, c[0x0][0x38c] ;  /* 0x00007180ff0577ac */ /* 0x000ee20008000800 */
[----:B------:R-:W-:Y:S01]  /*3f50*/  LOP3.LUT R2, R2, 0xffff, RZ, 0xc0, !PT ;  /* 0x0000ffff02027812 */ /* 0x000fe200078ec0ff */
[----:B------:R-:W-:Y:S01]  /*3f60*/  IMAD.MOV.U32 R11, RZ, RZ, 0x1 ;  /* 0x00000001ff0b7424 */ /* 0x000fe200078e00ff */
[----:B------:R-:W-:Y:S01]  /*3f70*/  CS2R R8, SRZ ;  /* 0x0000000000087805 */ /* 0x000fe2000001ff00 */
[----:B------:R-:W4:Y:S01]  /*3f80*/  LDCU UR8, c[0x0][0x38c] ;  /* 0x00007180ff0877ac */ /* 0x000f220008000800 */
[----:B------:R-:W-:Y:S01]  /*3f90*/  R2UR UR15, R2 ;  /* 0x00000000020f72ca */ /* 0x000fe200000e0000 */
[----:B------:R-:W-:Y:S01]  /*3fa0*/  IMAD.MOV.U32 R10, RZ, RZ, RZ ;  /* 0x000000ffff0a7224 */ /* 0x000fe200078e00ff */
[----:B------:R-:W-:Y:S01]  /*3fb0*/  UMOV UR19, URZ ;  /* 0x000000ff00137c82 */ /* 0x000fe20008000000 */
[----:B------:R-:W-:Y:S01]  /*3fc0*/  UMOV UR10, URZ ;  /* 0x000000ff000a7c82 */ /* 0x000fe20008000000 */
[----:B--2---:R-:W-:Y:S01]  /*3fd0*/  ULEA UR13, UR4, UR13, 0x18 ;  /* 0x0000000d040d7291 */ /* 0x004fe2000f8ec0ff */
[----:B------:R-:W-:Y:S01]  /*3fe0*/  UMOV UR20, 0x0 ;  /* 0x0000000000147882 */ /* 0x000fe20000000000 */
[----:B------:R-:W-:-:S02]  /*3ff0*/  UMOV UR21, 0x8200010 ;  /* 0x0820001000157882 */ /* 0x000fc40000000000 */
[----:B------:R-:W-:Y:S02]  /*4000*/  UIADD3 UR6, UPT, UPT, UR13, 0x8600, URZ ;  /* 0x000086000d067890 */ /* 0x000fe4000fffe0ff */
[----:B------:R-:W-:Y:S02]  /*4010*/  UIADD3 UR7, UPT, UPT, UR13, 0x20600, URZ ;  /* 0x000206000d077890 */ /* 0x000fe4000fffe0ff */
[----:B---3--:R-:W-:Y:S01]  /*4020*/  UIADD3 UR5, UPT, UPT, UR5, 0x1f, URZ ;  /* 0x0000001f05057890 */ /* 0x008fe2000fffe0ff */
[----:B-1----:R-:W1:Y:S01]  /*4030*/  LDS R0, [UR13+0x260] ;  /* 0x0002600dff007984 */ /* 0x002e620008000800 */
[----:B------:R-:W-:Y:S02]  /*4040*/  USHF.R.U32.HI UR6, URZ, 0x4, UR6 ;  /* 0x00000004ff067899 */ /* 0x000fe40008011606 */
[----:B------:R-:W-:Y:S02]  /*4050*/  USHF.R.S32.HI UR4, URZ, 0x1f, UR5 ;  /* 0x0000001fff047899 */ /* 0x000fe40008011405 */
[----:B------:R-:W-:-:S02]  /*4060*/  ULOP3.LUT UR6, UR6, 0x3fff, URZ, 0xc0, !UPT ;  /* 0x00003fff06067892 */ /* 0x000fc4000f8ec0ff */
[----:B------:R-:W-:Y:S02]  /*4070*/  ULEA.HI UR4, UR4, UR5, URZ, 0x5 ;  /* 0x0000000504047291 */ /* 0x000fe4000f8f28ff */
[----:B------:R-:W-:Y:S02]  /*4080*/  USHF.R.U32.HI UR5, URZ, 0x4, UR7 ;  /* 0x00000004ff057899 */ /* 0x000fe40008011607 */
[----:B------:R-:W-:Y:S02]  /*4090*/  USHF.R.S32.HI UR22, URZ, 0x5, UR4 ;  /* 0x00000005ff167899 */ /* 0x000fe40008011404 */
[----:B------:R-:W-:Y:S02]  /*40a0*/  ULOP3.LUT UR5, UR5, 0x3fff, URZ, 0xc0, !UPT ;  /* 0x00003fff05057892 */ /* 0x000fe4000f8ec0ff */
[----:B------:R-:W-:Y:S02]  /*40b0*/  UISETP.LT.AND UP0, UPT, UR22, 0x1, UPT ;  /* 0x000000011600788c */ /* 0x000fe4000bf01270 */
[----:B------:R-:W-:-:S02]  /*40c0*/  ULOP3.LUT UR16, UR6, 0x10000, URZ, 0xfc, !UPT ;  /* 0x0001000006107892 */ /* 0x000fc4000f8efcff */
[----:B------:R-:W-:Y:S02]  /*40d0*/  USEL UR23, UR22, 0x1, !UP0 ;  /* 0x0000000116177887 */ /* 0x000fe4000c000000 */
[----:B------:R-:W-:Y:S02]  /*40e0*/  ULOP3.LUT UR17, UR5, 0x10000, URZ, 0xfc, !UPT ;  /* 0x0001000005117892 */ /* 0x000fe4000f8efcff */
[----:B------:R-:W-:Y:S02]  /*40f0*/  UIADD3 UR23, UPT, UPT, -UR23, URZ, URZ ;  /* 0x000000ff17177290 */ /* 0x000fe4000fffe1ff */
[----:B----4-:R-:W-:Y:S01]  /*4100*/  UISETP.GE.AND UP4, UPT, UR8, 0x1, UPT ;  /* 0x000000010800788c */ /* 0x010fe2000bf86270 */
[----:B-1----:R-:W-:-:S15]  /*4110*/  R2UR UR24, R0 ;  /* 0x00000000001872ca */ /* 0x002fde00000e0000 */
.L_x_87:
[----:B------:R-:W-:Y:S02]  /*4120*/  LEA R0, R10, UR13, 0x3 ;  /* 0x0000000d0a007c11 */ /* 0x000fe4000f8e18ff */
[----:B------:R-:W-:Y:S02]  /*4130*/  SHF.L.U32 R5, R9, 0x1f, RZ ;  /* 0x0000001f09057819 */ /* 0x000fe400000006ff */
[----:B------:R-:W-:Y:S01]  /*4140*/  PLOP3.LUT P0, PT, PT, PT, UP4, 0x80, 0x8 ;  /* 0x000000000008781c */ /* 0x000fe20003f0f048 */
[----:B------:R-:W-:Y:S01]  /*4150*/  VIADD R3, R0, 0x1c0 ;  /* 0x000001c000037836 */ /* 0x000fe20000000000 */
[----:B-1----:R-:W1:Y:S02]  /*4160*/  SYNCS.PHASECHK.TRANS64.TRYWAIT P1, [R0+URZ+0x1b0], R5 ;  /* 0x0001b005000075a7 */ /* 0x002e6400080211ff */
[----:B-1-3--:R-:W-:Y:S09]  /*4170*/  @!P1 BRA `(.L_x_81) ;  /* 0x0000005c00e89947 */ /* 0x00aff20003800000 */
.L_x_189:
[----:B------:R-:W-:Y:S01]  /*4180*/  LEA R4, R10, UR13, 0x4 ;  /* 0x0000000d0a047c11 */ /* 0x000fe2000f8e20ff */
[----:B------:R-:W-:Y:S01]  /*4190*/  @UP4 ULEA UR4, UR10, UR13, 0x3 ;  /* 0x0000000d0a044291 */ /* 0x000fe2000f8e18ff */
[----:B------:R-:W-:Y:S01]  /*41a0*/  PLOP3.LUT P2, PT, PT, PT, PT, 0x80, 0x8 ;  /* 0x000000000008781c */ /* 0x000fe20003f4f070 */
[----:B------:R-:W-:Y:S01]  /*41b0*/  ULEA UR18, UR19, UR13, 0x3 ;  /* 0x0000000d13127291 */ /* 0x000fe2000f8e18ff */
[----:B------:R-:W-:Y:S02]  /*41c0*/  PRMT R3, RZ, 0x654, R3 ;  /* 0x00000654ff037816 */ /* 0x000fe40000000003 */
[----:B-1----:R-:W1:Y:S01]  /*41d0*/  LDS.128 R4, [R4+0x240] ;  /* 0x0002400004047984 */ /* 0x002e620000000c00 */
[----:B------:R-:W-:Y:S02]  /*41e0*/  @P0 SHF.L.U32 R2, R8, 0x1f, RZ ;  /* 0x0000001f08020819 */ /* 0x000fe400000006ff */
[----:B------:R-:W-:Y:S01]  /*41f0*/  SHF.L.U32 R0, R11, 0x1f, RZ ;  /* 0x0000001f0b007819 */ /* 0x000fe200000006ff */
[----:B------:R-:W-:Y:S01]  /*4200*/  @!PT LDS RZ, [RZ] ;  /* 0x00000000fffff984 */ /* 0x000fe20000000800 */
[----:B------:R-:W-:Y:S01]  /*4210*/  @!PT LDS RZ, [RZ] ;  /* 0x00000000fffff984 */ /* 0x000fe20000000800 */
[----:B------:R-:W-:Y:S01]  /*4220*/  @!PT LDS RZ, [RZ] ;  /* 0x00000000fffff984 */ /* 0x000fe20000000800 */
[----:B------:R-:W-:Y:S01]  /*4230*/  @!PT LDS RZ, [RZ] ;  /* 0x00000000fffff984 */ /* 0x000fe20000000800 */
[----:B------:R2:W-:Y:S06]  /*4240*/  MEMBAR.ALL.CTA ;  /* 0x0000000000007992 */ /* 0x0005ec0000008000 */
[----:B--2---:R-:W2:Y:S02]  /*4250*/  FENCE.VIEW.ASYNC.S ;  /* 0x00000000000073c6 */ /* 0x004ea40000000000 */
[----:B--2---:R2:W-:Y:S01]  /*4260*/  SYNCS.ARRIVE.TRANS64.RED.A1T0 RZ, [R3+URZ], RZ ;  /* 0x000000ff03ff79a7 */ /* 0x0045e200081004ff */
[----:B------:R2:W3:Y:S01]  /*4270*/  @P0 SYNCS.PHASECHK.TRANS64.TRYWAIT P2, [UR4], R2 ;  /* 0x00000002ff0005a7 */ /* 0x0004e20008041104 */
[----:B-1----:R-:W-:Y:S01]  /*4280*/  LOP3.LUT P1, RZ, R6, 0x1, RZ, 0xc0, !PT ;  /* 0x0000000106ff7812 */ /* 0x002fe2000782c0ff */
[----:B------:R-:W1:Y:S02]  /*4290*/  SYNCS.PHASECHK.TRANS64.TRYWAIT P0, [UR18+0x1f0], R0 ;  /* 0x0001f000ff0075a7 */ /* 0x000e640008001112 */
[----:B-123--:R-:W-:Y:S10]  /*42a0*/  @!P0 BRA `(.L_x_82) ;  /* 0x0000005c00b08947 */ /* 0x00eff40003800000 */
.L_x_191:
[----:B------:R-:W-:Y:S01]  /*42b0*/  IADD3 R10, PT, PT, R10, 0x1, RZ ;  /* 0x000000010a0a7810 */ /* 0x000fe20007ffe0ff */
[----:B------:R-:W-:Y:S06]  /*42c0*/  BRA.U !UP4, `(.L_x_83) ;  /* 0x000000010c887547 */ /* 0x000fec000b800000 */
[----:B------:R-:W-:Y:S02]  /*42d0*/  ULEA UR14, UR19, UR24, 0x7 ;  /* 0x00000018130e7291 */ /* 0x000fe4000f8e38ff */
[----:B------:R-:W-:Y:S01]  /*42e0*/  UPLOP3.LUT UP2, UPT, UPT, UPT, UPT, 0x40, 0x4 ;  /* 0x000000000004789c */ /* 0x000fe20003f4e870 */
[----:B------:R-:W-:Y:S01]  /*42f0*/  UMOV UR12, UR23 ;  /* 0x00000017000c7c82 */ /* 0x000fe20008000000 */
[----:B------:R-:W-:Y:S01]  /*4300*/  UMOV UR11, UR22 ;  /* 0x00000016000b7c82 */ /* 0x000fe20008000000 */
[----:B------:R-:W-:-:S08]  /*4310*/  UMOV UR5, UR10 ;  /* 0x0000000a00057c82 */ /* 0x000fd00008000000 */
.L_x_86:
[----:B------:R-:W-:Y:S02]  /*4320*/  UIADD3 UR12, UPT, UPT, UR12, 0x1, URZ ;  /* 0x000000010c0c7890 */ /* 0x000fe4000fffe0ff */
[----:B--2---:R-:W-:Y:S02]  /*4330*/  ULEA UR6, UR5, UR13, 0x3 ;  /* 0x0000000d05067291 */ /* 0x004fe4000f8e18ff */
[----:B------:R-:W-:Y:S01]  /*4340*/  UISETP.NE.AND UP3, UPT, UR12, URZ, UPT ;  /* 0x000000ff0c00728c */ /* 0x000fe2000bf65270 */
[----:B---3--:R-:W-:Y:S10]  /*4350*/  @P2 BRA `(.L_x_84) ;  /* 0x00000000000c2947 */ /* 0x008ff40003800000 */
[----:B-1----:R-:W-:Y:S04]  /*4360*/  SHF.L.U32 R3, R8, 0x1f, RZ ;  /* 0x0000001f08037819 */ /* 0x002fe800000006ff */
[----:B------:R-:W1:Y:S02]  /*4370*/  SYNCS.PHASECHK.TRANS64.TRYWAIT P0, [UR6], R3 ;  /* 0x00000003ff0075a7 */ /* 0x000e640008001106 */
[----:B-1----:R-:W-:Y:S05]  /*4380*/  @!P0 BRA `(.L_x_85) ;  /* 0x0000005c00908947 */ /* 0x002fea0003800000 */
.L_x_84:
[----:B------:R-:W-:Y:S01]  /*4390*/  UISETP.NE.AND UP0, UPT, UR11, 0x1, UPT ;  /* 0x000000010b00788c */ /* 0x000fe2000bf05270 */
[----:B------:R-:W-:Y:S01]  /*43a0*/  PLOP3.LUT P2, PT, PT, PT, PT, 0x80, 0x8 ;  /* 0x000000000008781c */ /* 0x000fe20003f4f070 */
[----:B------:R-:W-:Y:S02]  /*43b0*/  UIADD3 UR4, UPT, UPT, UR5, 0x1, URZ ;  /* 0x0000000105047890 */ /* 0x000fe4000fffe0ff */
[----:B------:R-:W-:Y:S02]  /*43c0*/  ULEA UR8, UR5, UR17, 0x8 ;  /* 0x0000001105087291 */ /* 0x000fe4000f8e40ff */
[----:B------:R-:W-:Y:S01]  /*43d0*/  UISETP.NE.AND UP1, UPT, UR4, 0x18, UPT ;  /* 0x000000180400788c */ /* 0x000fe2000bf25270 */
[----:B------:R-:W-:Y:S01]  /*43e0*/  PLOP3.LUT P0, PT, PT, PT, UP0, 0x80, 0x8 ;  /* 0x000000000008781c */ /* 0x000fe20003f0f008 */
[----:B------:R-:W-:Y:S02]  /*43f0*/  UIADD3 UR11, UPT, UPT, UR11, -0x1, URZ ;  /* 0xffffffff0b0b7890 */ /* 0x000fe4000fffe0ff */
[----:B------:R-:W-:Y:S02]  /*4400*/  USEL UR7, URZ, 0x1, UP1 ;  /* 0x00000001ff077887 */ /* 0x000fe40008800000 */
[----:B------:R-:W-:Y:S01]  /*4410*/  USEL UR10, UR4, URZ, UP1 ;  /* 0x000000ff040a7287 */ /* 0x000fe20008800000 */
[----:B------:R-:W-:Y:S03]  /*4420*/  UMOV UR9, 0xc0004010 ;  /* 0xc000401000097882 */ /* 0x000fe60000000000 */
[----:B------:R-:W-:Y:S01]  /*4430*/  @UP0 ULEA UR4, UR10, UR13, 0x3 ;  /* 0x0000000d0a040291 */ /* 0x000fe2000f8e18ff */
[----:B------:R-:W-:Y:S01]  /*4440*/  LOP3.LUT R8, R8, UR7, RZ, 0x3c, !PT ;  /* 0x0000000708087c12 */ /* 0x000fe2000f8e3cff */
[----:B------:R-:W-:Y:S03]  /*4450*/  UMOV UR7, 0xc0004010 ;  /* 0xc000401000077882 */ /* 0x000fe60000000000 */
[----:B-1----:R-:W-:Y:S04]  /*4460*/  @P0 SHF.L.U32 R0, R8, 0x1f, RZ ;  /* 0x0000001f08000819 */ /* 0x002fe800000006ff */
[----:B------:R2:W3:Y:S01]  /*4470*/  @P0 SYNCS.PHASECHK.TRANS64.TRYWAIT P2, [UR4], R0 ;  /* 0x00000000ff0005a7 */ /* 0x0004e20008041104 */
[----:B------:R-:W-:Y:S02]  /*4480*/  UIADD3 UR4, UPT, UPT, UR6, 0xc0, URZ ;  /* 0x000000c006047890 */ /* 0x000fe4000fffe0ff */
[----:B------:R-:W-:Y:S03]  /*4490*/  ULEA UR6, UR5, UR16, 0x8 ;  /* 0x0000001005067291 */ /* 0x000fe6000f8e40ff */
[----:B------:R-:W-:Y:S06]  /*44a0*/  UMOV UR5, UR10 ;  /* 0x0000000a00057c82 */ /* 0x000fec0008000000 */
[----:B------:R2:W-:Y:S01]  /*44b0*/  UTCQMMA gdesc[UR6], gdesc[UR8], tmem[UR14], tmem[UR20], idesc[UR21], UP2 ;  /* 0x00ff1408060075ea */ /* 0x0005e2000900030e */
[----:B------:R-:W-:Y:S01]  /*44c0*/  UPLOP3.LUT UP2, UPT, UPT, UPT, UPT, 0x80, 0x8 ;  /* 0x000000000008789c */ /* 0x000fe20003f4f070 */
[----:B------:R2:W-:Y:S01]  /*44d0*/  UTCBAR.MULTICAST [UR4], URZ, UR15 ;  /* 0x000000ff040073e9 */ /* 0x0005e2000800080f */
[----:B------:R-:W-:Y:S09]  /*44e0*/  BRA.U UP3, `(.L_x_86) ;  /* 0xfffffffd038c7547 */ /* 0x000ff2000b83ffff */
.L_x_83:
[----:B--2---:R-:W-:Y:S01]  /*44f0*/  UIADD3 UR4, UPT, UPT, UR19, 0x1, URZ ;  /* 0x0000000113047890 */ /* 0x004fe2000fffe0ff */
[C---:B------:R-:W-:Y:S01]  /*4500*/  ISETP.NE.AND P0, PT, R10.reuse, 0x2, PT ;  /* 0x000000020a00780c */ /* 0x040fe20003f05270 */
[----:B------:R-:W-:Y:S02]  /*4510*/  UIADD3 UR5, UPT, UPT, UR18, 0x1d0, URZ ;  /* 0x000001d012057890 */ /* 0x000fe4000fffe0ff */
[----:B------:R-:W-:Y:S01]  /*4520*/  UISETP.NE.AND UP0, UPT, UR4, 0x4, UPT ;  /* 0x000000040400788c */ /* 0x000fe2000bf05270 */
[----:B-1----:R-:W-:Y:S02]  /*4530*/  SEL R0, RZ, 0x1, P0 ;  /* 0x00000001ff007807 */ /* 0x002fe40000000000 */
[----:B------:R-:W-:Y:S01]  /*4540*/  SEL R10, R10, RZ, P0 ;  /* 0x000000ff0a0a7207 */ /* 0x000fe20000000000 */
[----:B------:R-:W-:Y:S01]  /*4550*/  USEL UR6, URZ, 0x1, UP0 ;  /* 0x00000001ff067887 */ /* 0x000fe20008000000 */
[----:B------:R-:W-:Y:S01]  /*4560*/  LOP3.LUT R9, R9, R0, RZ, 0x3c, !PT ;  /* 0x0000000009097212 */ /* 0x000fe200078e3cff */
[----:B------:R-:W-:Y:S01]  /*4570*/  USEL UR19, UR4, URZ, UP0 ;  /* 0x000000ff04137287 */ /* 0x000fe20008000000 */
[----:B------:R1:W-:Y:S03]  /*4580*/  UTCBAR [UR5], URZ ;  /* 0x000000ff050073e9 */ /* 0x0003e600080000ff */
[----:B------:R-:W-:Y:S01]  /*4590*/  LOP3.LUT R11, R11, UR6, RZ, 0x3c, !PT ;  /* 0x000000060b0b7c12 */ /* 0x000fe2000f8e3cff */
[----:B------:R-:W-:Y:S07]  /*45a0*/  @P1 BRA `(.L_x_87) ;  /* 0xfffffff800dc1947 */ /* 0x000fee000383ffff */
[----:B------:R-:W2:Y:S01]  /*45b0*/  S2UR UR8, SR_CgaCtaId ;  /* 0x00000000000879c3 */ /* 0x000ea20000008800 */
[----:B------:R-:W-:Y:S01]  /*45c0*/  ELECT P0, URZ, PT ;  /* 0x0000000000ff782f */ /* 0x000fe20003800000 */
[----:B------:R-:W-:Y:S01]  /*45d0*/  IMAD.MOV.U32 R0, RZ, RZ, 0x1 ;  /* 0x00000001ff007424 */ /* 0x000fe200078e00ff */
[----:B------:R-:W-:Y:S01]  /*45e0*/  UIADD3 UR13, UPT, UPT, UR13, 0x1f0, URZ ;  /* 0x000001f00d0d7890 */ /* 0x000fe2000fffe0ff */
[----:B------:R-:W-:Y:S01]  /*45f0*/  SHF.L.U32 R3, R11, 0x1f, RZ ;  /* 0x0000001f0b037819 */ /* 0x000fe200000006ff */
[----:B------:R-:W-:-:S03]  /*4600*/  UMOV UR4, 0x40 ;  /* 0x0000004000047882 */ /* 0x000fc60000000000 */
[----:B------:R-:W-:Y:S01]  /*4610*/  UVIRTCOUNT.DEALLOC.SMPOOL 0x80 ;  /* 0x000000800000784c */ /* 0x000fe20000000000 */
[----:B--2---:R-:W-:Y:S02]  /*4620*/  ULEA UR8, UR8, UR4, 0x18 ;  /* 0x0000000408087291 */ /* 0x004fe4000f8ec0ff */
[----:B------:R-:W-:-:S07]  /*4630*/  ULEA UR4, UR19, UR13, 0x3 ;  /* 0x0000000d13047291 */ /* 0x000fce000f8e18ff */
[----:B------:R2:W-:Y:S02]  /*4640*/  @P0 STS.U8 [UR8+0x1c], R0 ;  /* 0x00001c00ff000988 */ /* 0x0005e40008000008 */
[----:B------:R-:W4:Y:S02]  /*4650*/  SYNCS.PHASECHK.TRANS64.TRYWAIT P0, [UR4], R3 ;  /* 0x00000003ff0075a7 */ /* 0x000f240008001104 */
[----:B--2-4-:R-:W-:Y:S05]  /*4660*/  @!P0 BRA `(.L_x_88) ;  /* 0x0000005800f08947 */ /* 0x014fea0003800000 */
.L_x_194:
[----:B------:R-:W-:-:S04]  /*4670*/  UIADD3 UR4, UPT, UPT, UR19, 0x1, URZ ;  /* 0x0000000113047890 */ /* 0x000fc8000fffe0ff */
[----:B------:R-:W-:-:S04]  /*4680*/  UISETP.NE.AND UP0, UPT, UR4, 0x4, UPT ;  /* 0x000000040400788c */ /* 0x000fc8000bf05270 */
[----:B------:R-:W-:Y:S02]  /*4690*/  USEL UR6, URZ, 0x1, UP0 ;  /* 0x00000001ff067887 */ /* 0x000fe40008000000 */
[----:B------:R-:W-:-:S04]  /*46a0*/  USEL UR4, UR4, URZ, UP0 ;  /* 0x000000ff04047287 */ /* 0x000fc80008000000 */
[----:B-1----:R-:W-:Y:S01]  /*46b0*/  ULEA UR5, UR4, UR13, 0x3 ;  /* 0x0000000d04057291 */ /* 0x002fe2000f8e18ff */
[----:B------:R-:W-:-:S04]  /*46c0*/  LOP3.LUT R2, R11, UR6, RZ, 0x3c, !PT ;  /* 0x000000060b027c12 */ /* 0x000fc8000f8e3cff */
[----:B--2---:R-:W-:-:S04]  /*46d0*/  SHF.L.U32 R3, R2, 0x1f, RZ ;  /* 0x0000001f02037819 */ /* 0x004fc800000006ff */
[----:B------:R-:W1:Y:S02]  /*46e0*/  SYNCS.PHASECHK.TRANS64.TRYWAIT P0, [UR5], R3 ;  /* 0x00000003ff0075a7 */ /* 0x000e640008001105 */
[----:B-1----:R-:W-:Y:S05]  /*46f0*/  @!P0 BRA `(.L_x_89) ;  /* 0x0000005800e48947 */ /* 0x002fea0003800000 */
.L_x_196:
        /* <DEDUP_REMOVED lines=9> */
.L_x_198:
[----:B------:R-:W-:-:S04]  /*4790*/  UIADD3 UR4, UPT, UPT, UR4, 0x1, URZ ;  /* 0x0000000104047890 */ /* 0x000fc8000fffe0ff */
[----:B------:R-:W-:-:S04]  /*47a0*/  UISETP.NE.AND UP0, UPT, UR4, 0x4, UPT ;  /* 0x000000040400788c */ /* 0x000fc8000bf05270 */
[----:B------:R-:W-:Y:S02]  /*47b0*/  USEL UR5, URZ, 0x1, UP0 ;  /* 0x00000001ff057887 */ /* 0x000fe40008000000 */
[----:B------:R-:W-:-:S04]  /*47c0*/  USEL UR4, UR4, URZ, UP0 ;  /* 0x000000ff04047287 */ /* 0x000fc80008000000 */
[----:B------:R-:W-:Y:S01]  /*47d0*/  ULEA UR4, UR4, UR13, 0x3 ;  /* 0x0000000d04047291 */ /* 0x000fe2000f8e18ff */
[----:B-1----:R-:W-:-:S04]  /*47e0*/  LOP3.LUT R3, R2, UR5, RZ, 0x3c, !PT ;  /* 0x0000000502037c12 */ /* 0x002fc8000f8e3cff */
[----:B------:R-:W-:-:S04]  /*47f0*/  SHF.L.U32 R3, R3, 0x1f, RZ ;  /* 0x0000001f03037819 */ /* 0x000fc800000006ff */
[----:B------:R-:W1:Y:S02]  /*4800*/  SYNCS.PHASECHK.TRANS64.TRYWAIT P0, [UR4], R3 ;  /* 0x00000003ff0075a7 */ /* 0x000e640008001104 */
[----:B-1----:R-:W-:Y:S05]  /*4810*/  @!P0 BRA `(.L_x_91) ;  /* 0x0000005800cc8947 */ /* 0x002fea0003800000 */
.L_x_200:
[----:B------:R-:W-:Y:S01]  /*4820*/  NOP ;  /* 0x0000000000007918 */ /* 0x000fe20000000000 */
[----:B-1----:R-:W1:Y:S01]  /*4830*/  LDS R0, [UR8+0x14] ;  /* 0x00001408ff007984 */ /* 0x002e620008000800 */
[----:B------:R-:W-:Y:S01]  /*4840*/  ULOP3.LUT UR4, UR24, 0xffff, URZ, 0xc0, !UPT ;  /* 0x0000ffff18047892 */ /* 0x000fe2000f8ec0ff */
[----:B------:R-:W-:Y:S01]  /*4850*/  UMOV UR5, 0xffff ;  /* 0x0000ffff00057882 */ /* 0x000fe20000000000 */
[----:B------:R-:W-:Y:S02]  /*4860*/  UMOV UR6, 0x1 ;  /* 0x0000000100067882 */ /* 0x000fe40000000000 */
[----:B------:R-:W-:-:S04]  /*4870*/  USHF.R.U32.HI UR4, URZ, 0x5, UR4 ;  /* 0x00000005ff047899 */ /* 0x000fc80008011604 */
[----:B------:R-:W-:Y:S02]  /*4880*/  USHF.L.U32 UR5, UR5, UR4, URZ ;  /* 0x0000000405057299 */ /* 0x000fe400080006ff */
[----:B------:R-:W-:-:S04]  /*4890*/  USHF.L.U32 UR4, UR6, UR4, URZ ;  /* 0x0000000406047299 */ /* 0x000fc800080006ff */
[----:B-1----:R-:W-:-:S04]  /*48a0*/  LOP3.LUT R0, R0, UR5, RZ, 0xc0, !PT ;  /* 0x0000000500007c12 */ /* 0x002fc8000f8ec0ff */
[----:B------:R-:W-:-:S13]  /*48b0*/  ISETP.NE.AND P0, PT, R0, UR5, PT ;  /* 0x0000000500007c0c */ /* 0x000fda000bf05270 */
[----:B------:R-:W-:Y:S05]  /*48c0*/  @P0 BRA `(.L_x_92) ;  /* 0x0000000000580947 */ /* 0x000fea0003800000 */
[----:B------:R-:W1:Y:S02]  /*48d0*/  LDS R0, [UR8+0x18] ;  /* 0x00001808ff007984 */ /* 0x000e640008000800 */
[----:B-1----:R-:W-:-:S04]  /*48e0*/  LOP3.LUT R0, R0, UR4, RZ, 0xc0, !PT ;  /* 0x0000000400007c12 */ /* 0x002fc8000f8ec0ff */
[----:B------:R-:W-:-:S13]  /*48f0*/  ISETP.NE.AND P0, PT, R0, UR4, PT ;  /* 0x0000000400007c0c */ /* 0x000fda000bf05270 */
[----:B------:R-:W-:Y:S05]  /*4900*/  @P0 BRA `(.L_x_93) ;  /* 0x00000000003c0947 */ /* 0x000fea0003800000 */
[----:B------:R-:W1:Y:S01]  /*4910*/  S2R R2, SR_LANEID ;  /* 0x0000000000027919 */ /* 0x000e620000000000 */
[----:B------:R-:W-:Y:S01]  /*4920*/  ULOP3.LUT UR5, URZ, UR5, URZ, 0x33, !UPT ;  /* 0x00000005ff057292 */ /* 0x000fe2000f8e33ff */
[----:B------:R-:W-:Y:S01]  /*4930*/  LOP3.LUT R4, RZ, UR4, RZ, 0x33, !PT ;  /* 0x00000004ff047c12 */ /* 0x000fe2000f8e33ff */
[----:B------:R-:W-:Y:S02]  /*4940*/  VOTEU.ANY UR4, UPT, PT ;  /* 0x0000000000047886 */ /* 0x000fe400038e0100 */
[----:B------:R-:W-:Y:S01]  /*4950*/  UFLO.U32 UR4, UR4 ;  /* 0x00000004000472bd */ /* 0x000fe200080e0000 */
[----:B------:R-:W2:Y:S01]  /*4960*/  REDUX UR6, R4 ;  /* 0x00000000040673c4 */ /* 0x000ea20000000000 */
[----:B------:R-:W-:-:S06]  /*4970*/  IMAD.U32 R0, RZ, RZ, UR5 ;  /* 0x00000005ff007e24 */ /* 0x000fcc000f8e00ff */
[----:B------:R4:W-:Y:S01]  /*4980*/  UTCATOMSWS.AND URZ, UR5 ;  /* 0x0000000500ff79e3 */ /* 0x0009e20008000000 */
[----:B------:R-:W3:Y:S01]  /*4990*/  REDUX UR7, R0 ;  /* 0x00000000000773c4 */ /* 0x000ee20000000000 */
[----:B-1----:R-:W-:Y:S01]  /*49a0*/  ISETP.EQ.U32.AND P0, PT, R2, UR4, PT ;  /* 0x0000000402007c0c */ /* 0x002fe2000bf02070 */
[----:B--2---:R-:W-:Y:S01]  /*49b0*/  IMAD.U32 R2, RZ, RZ, UR6 ;  /* 0x00000006ff027e24 */ /* 0x004fe2000f8e00ff */
[----:B---3--:R-:W-:-:S11]  /*49c0*/  MOV R3, UR7 ;  /* 0x0000000700037c02 */ /* 0x008fd60008000f00 */
[----:B------:R4:W-:Y:S04]  /*49d0*/  @P0 ATOMS.AND RZ, [UR8+0x14], R3 ;  /* 0x00001403ffff098c */ /* 0x0009e8000a800008 */
[----:B------:R4:W-:Y:S01]  /*49e0*/  @P0 ATOMS.AND RZ, [UR8+0x18], R2 ;  /* 0x00001802ffff098c */ /* 0x0009e2000a800008 */
[----:B------:R-:W-:Y:S05]  /*49f0*/  BRA `(.L_x_94) ;  /* 0x0000000000147947 */ /* 0x000fea0003800000 */
.L_x_93:
[----:B------:R-:W-:Y:S02]  /*4a00*/  MOV R2, 0x4a20 ;  /* 0x00004a2000027802 */ /* 0x000fe40000000f00 */
[----:B---3-5:R-:W-:Y:S05]  /*4a10*/  CALL.REL.NOINC `($__internal_0_$__cuda_sm10x_tcgen05_guardrail_trap_col_being_dealloced_not_returned_by_alloc) ;  /* 0x0000005c00287944 */ /* 0x028fea0003c00000 */
[----:B------:R-:W-:Y:S05]  /*4a20*/  BRA `(.L_x_94) ;  /* 0x0000000000087947 */ /* 0x000fea0003800000 */
.L_x_92:
[----:B------:R-:W-:Y:S02]  /*4a30*/  MOV R2, 0x4a50 ;  /* 0x00004a5000027802 */ /* 0x000fe40000000f00 */
[----:B---3-5:R-:W-:Y:S05]  /*4a40*/  CALL.REL.NOINC `($__internal_2_$__cuda_sm10x_tcgen05_guardrail_trap_unallocated_columns_being_dealloced) ;  /* 0x0000005c00347944 */ /* 0x028fea0003c00000 */
.L_x_94:
[----:B------:R-:W-:Y:S01]  /*4a50*/  NOP ;  /* 0x0000000000007918 */ /* 0x000fe20000000000 */
[----:B----4-:R-:W-:Y:S05]  /*4a60*/  EXIT ;  /* 0x000000000000794d */ /* 0x010fea0003800000 */
.L_x_76:
[----:B------:R-:W-:-:S09]  /*4a70*/  UISETP.NE.OR UP0, UPT, UR17, 0x3, !UP3 ;  /* 0x000000031100788c */ /* 0x000fd2000df05670 */
[----:B------:R-:W-:Y:S05]  /*4a80*/  BRA.U UP0, `(.L_x_95) ;  /* 0x0000000d00807547 */ /* 0x000fea000b800000 */
[----:B------:R-:W1:Y:S01]  /*4a90*/  LDCU UR32, c[0x0][0x370] ;  /* 0x00006e00ff2077ac */ /* 0x000e620008000800 */
[----:B------:R-:W2:Y:S01]  /*4aa0*/  LDC.64 R16, c[0x0][0x348] ;  /* 0x0000d200ff107b82 */ /* 0x000ea20000000a00 */
[----:B------:R-:W-:Y:S02]  /*4ab0*/  HFMA2 R13, -RZ, RZ, 0, 0 ;  /* 0x00000000ff0d7431 */ /* 0x000fe400000001ff */
[----:B------:R-:W-:Y:S01]  /*4ac0*/  IMAD.MOV.U32 R15, RZ, RZ, 0x1 ;  /* 0x00000001ff0f7424 */ /* 0x000fe200078e00ff */
[----:B------:R-:W1:Y:S01]  /*4ad0*/  LDCU.128 UR28, c[0x0][0xb10] ;  /* 0x00016200ff1c77ac */ /* 0x000e620008000c00 */
[----:B------:R-:W-:Y:S01]  /*4ae0*/  IMAD.MOV.U32 R14, RZ, RZ, RZ ;  /* 0x000000ffff0e7224 */ /* 0x000fe200078e00ff */
[----:B------:R-:W-:Y:S01]  /*4af0*/  MOV R7, 0x2000 ;  /* 0x0000200000077802 */ /* 0x000fe20000000f00 */
[----:B------:R-:W3:Y:S01]  /*4b00*/  LDCU UR27, c[0x0][0x374] ;  /* 0x00006e80ff1b77ac */ /* 0x000ee20008000800 */
[----:B------:R-:W4:Y:S01]  /*4b10*/  LDC.64 R2, c[0x0][0x888] ;  /* 0x00022200ff027b82 */ /* 0x000f220000000a00 */
[----:B------:R-:W3:Y:S01]  /*4b20*/  LDCU UR15, c[0x0][0xb0c] ;  /* 0x00016180ff0f77ac */ /* 0x000ee20008000800 */
[----:B------:R-:W2:Y:S06]  /*4b30*/  LDCU UR38, c[0x0][0xb20] ;  /* 0x00016400ff2677ac */ /* 0x000eac0008000800 */
[----:B------:R-:W4:Y:S01]  /*4b40*/  LDC.64 R4, c[0x0][0x890] ;  /* 0x00022400ff047b82 */ /* 0x000f220000000a00 */
[----:B------:R-:W2:Y:S01]  /*4b50*/  LDCU UR4, c[0x0][0xb30] ;  /* 0x00016600ff0477ac */ /* 0x000ea20008000800 */
[----:B------:R-:W-:Y:S01]  /*4b60*/  UMOV UR21, 0x400 ;  /* 0x0000040000157882 */ /* 0x000fe20000000000 */
[----:B-1----:R-:W-:-:S02]  /*4b70*/  UIMAD.WIDE.U32 UR6, UR32, UR28, URZ ;  /* 0x0000001c200672a5 */ /* 0x002fc4000f8e00ff */
[----:B---3--:R-:W-:Y:S02]  /*4b80*/  UIMAD.WIDE.U32 UR8, UR27, UR31, URZ ;  /* 0x0000001f1b0872a5 */ /* 0x008fe4000f8e00ff */
[----:B------:R-:W-:Y:S02]  /*4b90*/  ULEA UR21, UR45, UR21, 0x18 ;  /* 0x000000152d157291 */ /* 0x000fe4000f8ec0ff */
[----:B------:R-:W-:Y:S02]  /*4ba0*/  UPLOP3.LUT UP3, UPT, UPT, UPT, UPT, 0x40, 0x4 ;  /* 0x000000000004789c */ /* 0x000fe40003f6e870 */
[----:B------:R-:W-:Y:S01]  /*4bb0*/  UIADD3 UR33, UPT, UPT, UR21, 0x188, URZ ;  /* 0x0000018815217890 */ /* 0x000fe2000fffe0ff */
[----:B------:R-:W-:Y:S01]  /*4bc0*/  UMOV UR6, UR7 ;  /* 0x0000000700067c82 */ /* 0x000fe20008000000 */
[----:B------:R-:W-:Y:S01]  /*4bd0*/  UMOV UR34, UR9 ;  /* 0x0000000900227c82 */ /* 0x000fe20008000000 */
[----:B------:R-:W-:Y:S02]  /*4be0*/  UISETP.GE.AND UP0, UPT, UR42, 0x1, UPT ;  /* 0x000000012a00788c */ /* 0x000fe4000bf06270 */
[----:B------:R-:W-:Y:S01]  /*4bf0*/  UISETP.NE.AND UP4, UPT, UR42, 0x1, UPT ;  /* 0x000000012a00788c */ /* 0x000fe2000bf85270 */
[----:B------:R-:W1:Y:S01]  /*4c00*/  LDCU.64 UR22, c[0x0][0xb28] ;  /* 0x00016500ff1677ac */ /* 0x000e620008000a00 */
[----:B------:R-:W-:-:S02]  /*4c10*/  UISETP.NE.AND UP6, UPT, UR15, 0x1, UPT ;  /* 0x000000010f00788c */ /* 0x000fc4000bfc5270 */
[----:B------:R-:W-:Y:S02]  /*4c20*/  UISETP.NE.AND UP5, UPT, UR30, 0x1, UPT ;  /* 0x000000011e00788c */ /* 0x000fe4000bfa5270 */
[----:B------:R-:W-:Y:S02]  /*4c30*/  UIADD3 UR17, UPT, UPT, UR21, 0x180, URZ ;  /* 0x0000018015117890 */ /* 0x000fe4000fffe0ff */
[----:B------:R-:W-:Y:S02]  /*4c40*/  UPRMT UR33, UR45, 0x654, UR33 ;  /* 0x000006542d217896 */ /* 0x000fe40008000021 */
[----:B------:R-:W-:Y:S02]  /*4c50*/  USHF.R.U32.HI UR35, URZ, UR29, UR6 ;  /* 0x0000001dff237299 */ /* 0x000fe40008011606 */
[----:B--2---:R-:W-:Y:S02]  /*4c60*/  USHF.R.U32.HI UR34, URZ, UR38, UR34 ;  /* 0x00000026ff227299 */ /* 0x004fe40008011622 */
[----:B------:R-:W-:-:S11]  /*4c70*/  UISETP.NE.AND UP2, UPT, UR4, 0x1, UPT ;  /* 0x000000010400788c */ /* 0x000fd6000bf45270 */
.L_x_104:
[C---:B------:R-:W-:Y:S02]  /*4c80*/  LEA R12, R14.reuse, UR21, 0x3 ;  /* 0x000000150e0c7c11 */ /* 0x040fe4000f8e18ff */
[----:B------:R-:W-:Y:S02]  /*4c90*/  SHF.L.U32 R9, R13, 0x1f, RZ ;  /* 0x0000001f0d097819 */ /* 0x000fe400000006ff */
[----:B------:R-:W-:Y:S02]  /*4ca0*/  LEA R10, R14, UR21, 0x4 ;  /* 0x000000150e0a7c11 */ /* 0x000fe4000f8e20ff */
[----:B--2---:R-:W2:Y:S02]  /*4cb0*/  SYNCS.PHASECHK.TRANS64.TRYWAIT P0, [R12+URZ+0x1b0], R9 ;  /* 0x0001b0090c0075a7 */ /* 0x004ea400080011ff */
[----:B--2---:R-:W-:Y:S05]  /*4cc0*/  @!P0 BRA `(.L_x_96) ;  /* 0x0000005400b88947 */ /* 0x004fea0003800000 */
.L_x_201:
[----:B--2---:R-:W2:Y:S01]  /*4cd0*/  LDS.128 R8, [R10+0x240] ;  /* 0x000240000a087984 */ /* 0x004ea20000000c00 */
[----:B------:R-:W-:Y:S01]  /*4ce0*/  UISETP.GE.AND UP0, UPT, UR42, 0x1, UPT ;  /* 0x000000012a00788c */ /* 0x000fe2000bf06270 */
[----:B------:R-:W-:Y:S01]  /*4cf0*/  @!PT LDS RZ, [RZ] ;  /* 0x00000000fffff984 */ /* 0x000fe20000000800 */
[----:B------:R-:W-:Y:S01]  /*4d00*/  @!PT LDS RZ, [RZ] ;  /* 0x00000000fffff984 */ /* 0x000fe20000000800 */
[----:B------:R-:W-:Y:S01]  /*4d10*/  @!PT LDS RZ, [RZ] ;  /* 0x00000000fffff984 */ /* 0x000fe20000000800 */
[----:B------:R-:W-:Y:S01]  /*4d20*/  @!PT LDS RZ, [RZ] ;  /* 0x00000000fffff984 */ /* 0x000fe20000000800 */
[----:B------:R3:W-:Y:S06]  /*4d30*/  MEMBAR.ALL.CTA ;  /* 0x0000000000007992 */ /* 0x0007ec0000008000 */
[----:B---3--:R-:W3:Y:S01]  /*4d40*/  FENCE.VIEW.ASYNC.S ;  /* 0x00000000000073c6 */ /* 0x008ee20000000000 */
[----:B--2---:R-:W-:Y:S11]  /*4d50*/  LOP3.LUT P0, RZ, R10, 0x1, RZ, 0xc0, !PT ;  /* 0x000000010aff7812 */ /* 0x004ff6000780c0ff */
[----:B------:R-:W-:Y:S02]  /*4d60*/  @!UPT UIADD3 URZ, UPT, UPT, URZ, URZ, URZ ;  /* 0x000000fffffff290 */ /* 0x000fe4000fffe0ff */
[----:B---3--:R-:W-:Y:S01]  /*4d70*/  VOTEU.ANY UP1, P0 ;  /* 0x0000000000ff7886 */ /* 0x008fe20000020100 */
[----:B------:R-:W-:Y:S11]  /*4d80*/  PLOP3.LUT P0, PT, PT, PT, UP1, 0x80, 0x8 ;  /* 0x000000000008781c */ /* 0x000ff60003f0f018 */
[----:B------:R-:W-:Y:S02]  /*4d90*/  @!UPT UIADD3 URZ, UPT, UPT, URZ, URZ, URZ ;  /* 0x000000fffffff290 */ /* 0x000fe4000fffe0ff */
[----:B------:R-:W-:Y:S02]  /*4da0*/  @P0 SHF.R.U32.HI R0, RZ, 0x10, R9 ;  /* 0x00000010ff000819 */ /* 0x000fe40000011609 */
[----:B------:R-:W-:Y:S02]  /*4db0*/  @P0 MOV R6, R8 ;  /* 0x0000000800060202 */ /* 0x000fe40000000f00 */
[----:B------:R-:W-:Y:S01]  /*4dc0*/  @P0 R2UR UR4, R0 ;  /* 0x00000000000402ca */ /* 0x000fe200000e0000 */
[----:B------:R-:W-:Y:S01]  /*4dd0*/  VIADD R0, R12, 0x1c0 ;  /* 0x000001c00c007836 */ /* 0x000fe20000000000 */
[----:B------:R-:W-:Y:S02]  /*4de0*/  @P0 LOP3.LUT R8, R9, 0xffff, RZ, 0xc0, !PT ;  /* 0x0000ffff09080812 */ /* 0x000fe400078ec0ff */
[----:B------:R-:W-:Y:S02]  /*4df0*/  @P0 R2UR UR6, R6 ;  /* 0x00000000060602ca */ /* 0x000fe400000e0000 */
[----:B------:R-:W-:Y:S02]  /*4e00*/  PRMT R0, RZ, 0x654, R0 ;  /* 0x00000654ff007816 */ /* 0x000fe40000000000 */
[----:B------:R-:W-:Y:S02]  /*4e10*/  @P0 R2UR UR5, R8 ;  /* 0x00000000080502ca */ /* 0x000fe400000e0000 */
[----:B------:R2:W-:Y:S03]  /*4e20*/  SYNCS.ARRIVE.TRANS64.RED.A1T0 RZ, [R0+URZ], RZ ;  /* 0x000000ff00ff79a7 */ /* 0x0005e600081004ff */
[----:B------:R-:W-:Y:S04]  /*4e30*/  @UP1 UMOV UR26, UR4 ;  /* 0x00000004001a1c82 */ /* 0x000fe80008000000 */
[----:B------:R-:W-:Y:S04]  /*4e40*/  @UP1 UMOV UR14, UR6 ;  /* 0x00000006000e1c82 */ /* 0x000fe80008000000 */
[----:B------:R-:W-:Y:S01]  /*4e50*/  @UP1 UMOV UR13, UR5 ;  /* 0x00000005000d1c82 */ /* 0x000fe20008000000 */
[----:B------:R-:W-:Y:S05]  /*4e60*/  BRA.U !UP0, `(.L_x_97) ;  /* 0x0000000108a47547 */ /* 0x000fea000b800000 */
[----:B------:R-:W-:Y:S02]  /*4e70*/  UIMAD.WIDE.U32 UR8, UR13, UR31, URZ ;  /* 0x0000001f0d0872a5 */ /* 0x000fe4000f8e00ff */
[----:B------:R-:W-:Y:S02]  /*4e80*/  UIMAD.WIDE.U32 UR10, UR14, UR28, URZ ;  /* 0x0000001c0e0a72a5 */ /* 0x000fe4000f8e00ff */
[----:B------:R-:W-:Y:S02]  /*4e90*/  USEL UR4, UR27, UR34, !UP5 ;  /* 0x000000221b047287 */ /* 0x000fe4000e800000 */
[----:B------:R-:W-:Y:S02]  /*4ea0*/  USEL UR7, UR32, UR35, !UP6 ;  /* 0x0000002320077287 */ /* 0x000fe4000f000000 */
[----:B-1----:R-:W-:Y:S02]  /*4eb0*/  UIMAD.WIDE.U32 UR18, UR4, UR22, URZ ;  /* 0x00000016041272a5 */ /* 0x002fe4000f8e00ff */
[----:B------:R-:W-:Y:S01]  /*4ec0*/  UIMAD.WIDE.U32 UR24, UR7, UR22, URZ ;  /* 0x00000016071872a5 */ /* 0x000fe2000f8e00ff */
[----:B------:R-:W-:Y:S02]  /*4ed0*/  UMOV UR5, UR9 ;  /* 0x0000000900057c82 */ /* 0x000fe40008000000 */
[----:B------:R-:W-:Y:S03]  /*4ee0*/  USHF.R.U32.HI UR6, URZ, UR38, UR5 ;  /* 0x00000026ff067299 */ /* 0x000fe60008011605 */
[----:B------:R-:W-:Y:S01]  /*4ef0*/  UMOV UR5, UR11 ;  /* 0x0000000b00057c82 */ /* 0x000fe20008000000 */
[----:B------:R-:W-:Y:S02]  /*4f00*/  USEL UR6, UR13, UR6, !UP5 ;  /* 0x000000060d067287 */ /* 0x000fe4000e800000 */
[----:B------:R-:W-:Y:S02]  /*4f10*/  USHF.R.U32.HI UR8, URZ, UR29, UR5 ;  /* 0x0000001dff087299 */ /* 0x000fe40008011605 */
[----:B------:R-:W-:Y:S01]  /*4f20*/  UIMAD.WIDE.U32 UR10, UR6, UR22, URZ ;  /* 0x00000016060a72a5 */ /* 0x000fe2000f8e00ff */
[----:B------:R-:W-:Y:S02]  /*4f30*/  UMOV UR5, UR19 ;  /* 0x0000001300057c82 */ /* 0x000fe40008000000 */
[----:B------:R-:W-:Y:S03]  /*4f40*/  @UP4 USHF.R.U32.HI UR4, URZ, UR23, UR5 ;  /* 0x00000017ff044299 */ /* 0x000fe60008011605 */
[----:B------:R-:W-:Y:S01]  /*4f50*/  UMOV UR5, UR25 ;  /* 0x0000001900057c82 */ /* 0x000fe20008000000 */
[----:B------:R-:W-:Y:S02]  /*4f60*/  UIMAD UR4, UR42, UR4, URZ ;  /* 0x000000042a0472a4 */ /* 0x000fe4000f8e02ff */
[----:B------:R-:W-:Y:S02]  /*4f70*/  @UP4 USHF.R.U32.HI UR7, URZ, UR23, UR5 ;  /* 0x00000017ff074299 */ /* 0x000fe40008011605 */
[----:B------:R-:W-:Y:S02]  /*4f80*/  USEL UR5, UR14, UR8, !UP6 ;  /* 0x000000080e057287 */ /* 0x000fe4000f000000 */
[----:B------:R-:W-:Y:S02]  /*4f90*/  UIMAD UR8, UR42, UR7, URZ ;  /* 0x000000072a0872a4 */ /* 0x000fe4000f8e02ff */
[----:B------:R-:W-:Y:S03]  /*4fa0*/  UISETP.GE.AND UP0, UPT, UR6, UR4, UPT ;  /* 0x000000040600728c */ /* 0x000fe6000bf06270 */
[----:B------:R-:W-:Y:S01]  /*4fb0*/  UMOV UR4, UR11 ;  /* 0x0000000b00047c82 */ /* 0x000fe20008000000 */
[----:B------:R-:W-:Y:S02]  /*4fc0*/  UISETP.GE.OR UP0, UPT, UR5, UR8, UP0 ;  /* 0x000000080500728c */ /* 0x000fe40008706670 */
[----:B------:R-:W-:Y:S02]  /*4fd0*/  USHF.R.U32.HI UR4, URZ, UR23, UR4 ;  /* 0x00000017ff047299 */ /* 0x000fe40008011604 */
[----:B------:R-:W-:Y:S02]  /*4fe0*/  UIMAD.WIDE.U32 UR8, UR5, UR22, URZ ;  /* 0x00000016050872a5 */ /* 0x000fe4000f8e00ff */
[----:B------:R-:W-:Y:S04]  /*4ff0*/  USEL UR10, UR6, UR4, !UP4 ;  /* 0x00000004060a7287 */ /* 0x000fe8000e000000 */
[----:B------:R-:W-:Y:S01]  /*5000*/  UIADD3 UR11, UPT, UPT, -UR10, URZ, URZ ;  /* 0x000000ff0a0b7290 */ /* 0x000fe2000fffe1ff */
[----:B------:R-:W-:Y:S02]  /*5010*/  @!UP0 UMOV UR4, UR9 ;  /* 0x0000000900048c82 */ /* 0x000fe40008000000 */
[----:B------:R-:W-:Y:S02]  /*5020*/  @!UP0 USHF.R.U32.HI UR4, URZ, UR23, UR4 ;  /* 0x00000017ff048299 */ /* 0x000fe40008011604 */
[----:B------:R-:W-:Y:S02]  /*5030*/  UIMAD UR8, UR42, UR11, UR6 ;  /* 0x0000000b2a0872a4 */ /* 0x000fe4000f8e0206 */
[----:B------:R-:W-:Y:S04]  /*5040*/  @!UP0 USEL UR4, UR5, UR4, !UP4 ;  /* 0x0000000405048287 */ /* 0x000fe8000e000000 */
[----:B------:R-:W-:Y:S02]  /*5050*/  @!UP0 UIMAD UR8, UR7, UR8, UR4 ;  /* 0x00000008070882a4 */ /* 0x000fe4000f8e0204 */
[----:B------:R-:W-:Y:S02]  /*5060*/  @!UP0 UIADD3 UR9, UPT, UPT, UR10, -UR4, URZ ;  /* 0x800000040a098290 */ /* 0x000fe4000fffe0ff */
[----:B------:R-:W-:Y:S02]  /*5070*/  UIADD3 UR4, UPT, UPT, -UR5, URZ, URZ ;  /* 0x000000ff05047290 */ /* 0x000fe4000fffe1ff */
[----:B------:R-:W-:Y:S02]  /*5080*/  UIADD3 UR7, UPT, UPT, -UR6, URZ, URZ ;  /* 0x000000ff06077290 */ /* 0x000fe4000fffe1ff */
[----:B------:R-:W-:Y:S02]  /*5090*/  @!UP0 UIMAD UR6, UR9, UR42, UR5 ;  /* 0x0000002a090682a4 */ /* 0x000fe4000f8e0205 */
[----:B------:R-:W-:Y:S02]  /*50a0*/  UIMAD UR14, UR15, UR4, UR14 ;  /* 0x000000040f0e72a4 */ /* 0x000fe4000f8e020e */
[----:B------:R-:W-:Y:S01]  /*50b0*/  UIMAD UR13, UR30, UR7, UR13 ;  /* 0x000000071e0d72a4 */ /* 0x000fe2000f8e020d */
[----:B------:R-:W-:Y:S02]  /*50c0*/  @!UP0 UMOV UR5, UR8 ;  /* 0x0000000800058c82 */ /* 0x000fe40008000000 */
[----:B------:R-:W-:Y:S02]  /*50d0*/  UIMAD UR14, UR5, UR15, UR14 ;  /* 0x0000000f050e72a4 */ /* 0x000fe4000f8e020e */
[----:B------:R-:W-:Y:S11]  /*50e0*/  UIMAD UR13, UR6, UR30, UR13 ;  /* 0x0000001e060d72a4 */ /* 0x000ff6000f8e020d */
[----:B------:R-:W-:Y:S01]  /*50f0*/  @!UPT UIADD3 URZ, UPT, UPT, URZ, URZ, URZ ;  /* 0x000000fffffff290 */ /* 0x000fe2000fffe0ff */
.L_x_97:
[----:B------:R-:W3:Y:S01]  /*5100*/  @!UP2 LDCU.128 UR8, c[0x0][0xb10] ;  /* 0x00016200ff08a7ac */ /* 0x000ee20008000c00 */
[C---:B----4-:R-:W-:Y:S02]  /*5110*/  ISETP.NE.U32.AND P1, PT, R4.reuse, RZ, PT ;  /* 0x000000ff0400720c */ /* 0x050fe40003f25070 */
[----:B------:R-:W-:Y:S02]  /*5120*/  ISETP.NE.U32.AND P0, PT, R4, RZ, PT ;  /* 0x000000ff0400720c */ /* 0x000fe40003f05070 */
[C---:B------:R-:W-:Y:S02]  /*5130*/  ISETP.NE.AND.EX P1, PT, R5.reuse, RZ, PT, P1 ;  /* 0x000000ff0500720c */ /* 0x040fe40003f25310 */
[----:B------:R-:W-:Y:S01]  /*5140*/  ISETP.NE.AND.EX P0, PT, R5, RZ, PT, P0 ;  /* 0x000000ff0500720c */ /* 0x000fe20003f05300 */
[----:B------:R-:W4:Y:S01]  /*5150*/  @!UP2 LDCU UR5, c[0x0][0xb0c] ;  /* 0x00016180ff05a7ac */ /* 0x000f220008000800 */
[----:B------:R-:W-:Y:S01]  /*5160*/  SHF.L.U32 R9, R15, 0x1f, RZ ;  /* 0x0000001f0f097819 */ /* 0x000fe200000006ff */
[----:B------:R-:W-:Y:S02]  /*5170*/  USHF.L.U32 UR19, UR16, 0x7, URZ ;  /* 0x0000000710137899 */ /* 0x000fe400080006ff */
[----:B------:R-:W-:Y:S02]  /*5180*/  USHF.L.U32 UR18, UR20, 0x7, URZ ;  /* 0x0000000714127899 */ /* 0x000fe400080006ff */
[----:B---3--:R-:W-:Y:S07]  /*5190*/  UIMAD.WIDE.U32 UR6, UR14, UR8, URZ ;  /* 0x000000080e0672a5 */ /* 0x008fee000f8e00ff */
[----:B------:R-:W-:Y:S01]  /*51a0*/  @!UP2 UMOV UR4, UR7 ;  /* 0x000000070004ac82 */ /* 0x000fe20008000000 */
[----:B----4-:R-:W-:Y:S02]  /*51b0*/  @!UP2 UISETP.NE.AND UP0, UPT, UR5, 0x1, UPT ;  /* 0x000000010500a88c */ /* 0x010fe4000bf05270 */
[----:B------:R-:W-:Y:S02]  /*51c0*/  @!UP2 USHF.R.U32.HI UR4, URZ, UR9, UR4 ;  /* 0x00000009ff04a299 */ /* 0x000fe40008011604 */
[----:B------:R-:W-:Y:S02]  /*51d0*/  UIMAD.WIDE.U32 UR6, UR13, UR11, URZ ;  /* 0x0000000b0d0672a5 */ /* 0x000fe4000f8e00ff */
[----:B------:R-:W-:Y:S02]  /*51e0*/  @!UP2 USEL UR8, UR14, UR4, !UP0 ;  /* 0x000000040e08a287 */ /* 0x000fe4000c000000 */
[----:B------:R-:W-:Y:S03]  /*51f0*/  @!UP2 UISETP.NE.AND UP0, UPT, UR10, 0x1, UPT ;  /* 0x000000010a00a88c */ /* 0x000fe6000bf05270 */
[----:B------:R-:W-:Y:S02]  /*5200*/  @!UP2 UMOV UR6, UR7 ;  /* 0x000000070006ac82 */ /* 0x000fe40008000000 */
[----:B------:R-:W3:Y:S02]  /*5210*/  @!UP2 LDCU UR4, c[0x0][0xb20] ;  /* 0x00016400ff04a7ac */ /* 0x000ee40008000800 */
[----:B---3--:R-:W-:Y:S04]  /*5220*/  @!UP2 USHF.R.U32.HI UR6, URZ, UR4, UR6 ;  /* 0x00000004ff06a299 */ /* 0x008fe80008011606 */
[----:B------:R-:W-:Y:S04]  /*5230*/  @!UP2 USEL UR6, UR13, UR6, !UP0 ;  /* 0x000000060d06a287 */ /* 0x000fe8000c000000 */
[----:B------:R-:W-:Y:S02]  /*5240*/  @!UP2 UIADD3 UR4, UPT, UPT, -UR8, UR6, URZ ;  /* 0x000000060804a290 */ /* 0x000fe4000fffe1ff */
[----:B------:R-:W-:Y:S02]  /*5250*/  @!UP2 UIADD3 UR6, UPT, UPT, UR8, -UR6, URZ ;  /* 0x800000060806a290 */ /* 0x000fe4000fffe0ff */
[----:B------:R-:W-:Y:S02]  /*5260*/  @!UP2 UIMAD UR14, UR4, UR5, UR14 ;  /* 0x00000005040ea2a4 */ /* 0x000fe4000f8e020e */
[----:B------:R-:W-:Y:S01]  /*5270*/  @!UP2 UIMAD UR13, UR6, UR10, UR13 ;  /* 0x0000000a060da2a4 */ /* 0x000fe2000f8e020d */
[----:B------:R-:W-:Y:S11]  /*5280*/  BRA.U UP3, `(.L_x_98) ;  /* 0x0000000103107547 */ /* 0x000ff6000b800000 */
[----:B--2---:R-:W-:Y:S04]  /*5290*/  MOV R0, UR37 ;  /* 0x0000002500007c02 */ /* 0x004fe80008000f00 */
[----:B------:R-:W-:Y:S04]  /*52a0*/  SHF.L.U32 R11, R0, 0x1f, RZ ;  /* 0x0000001f000b7819 */ /* 0x000fe800000006ff */
[----:B------:R-:W2:Y:S02]  /*52b0*/  SYNCS.PHASECHK.TRANS64.TRYWAIT P2, [UR21+0x1a8], R11 ;  /* 0x0001a80bff0075a7 */ /* 0x000ea40008041115 */
[----:B--2---:R-:W-:Y:S05]  /*52c0*/  @!P2 BRA `(.L_x_99) ;  /* 0x00000050004ca947 */ /* 0x004fea0003800000 */
.L_x_98:
[----:B------:R-:W-:Y:S05]  /*52d0*/  @!P1 BRA `(.L_x_100) ;  /* 0x0000000000309947 */ /* 0x000fea0003800000 */
[----:B------:R-:W-:Y:S01]  /*52e0*/  ISETP.NE.U32.AND P1, PT, R2, RZ, PT ;  /* 0x000000ff0200720c */ /* 0x000fe20003f25070 */
[----:B------:R-:W3:Y:S01]  /*52f0*/  LDCU.64 UR4, c[0x0][0x358] ;  /* 0x00006b00ff0477ac */ /* 0x000ee20008000a00 */
[----:B------:R-:W-:Y:S02]  /*5300*/  IMAD.MOV.U32 R158, RZ, RZ, 0x1 ;  /* 0x00000001ff9e7424 */ /* 0x000fe400078e00ff */
[----:B------:R-:W-:Y:S11]  /*5310*/  ISETP.NE.AND.EX P1, PT, R3, RZ, PT, P1 ;  /* 0x000000ff0300720c */ /* 0x000ff60003f25310 */
[----:B------:R-:W-:Y:S02]  /*5320*/  @!UPT UIADD3 URZ, UPT, UPT, URZ, URZ, URZ ;  /* 0x000000fffffff290 */ /* 0x000fe4000fffe0ff */
[----:B--2---:R-:W2:Y:S01]  /*5330*/  @P1 LDC.64 R10, c[0x0][0x888] ;  /* 0x00022200ff0a1b82 */ /* 0x004ea20000000a00 */
[----:B------:R-:W-:Y:S04]  /*5340*/  @P1 IMAD R0, R4, UR36, RZ ;  /* 0x0000002404001c24 */ /* 0x000fe8000f8e02ff */
[----:B--2---:R-:W-:Y:S04]  /*5350*/  @P1 IMAD.WIDE R10, R0, 0x4, R10 ;  /* 0x00000004000a1825 */ /* 0x004fe800078e020a */
[----:B------:R-:W-:Y:S01]  /*5360*/  HFMA2 R0, -RZ, RZ, 0, 5.9604644775390625e-08 ;  /* 0x00000001ff007431 */ /* 0x000fe200000001ff */
[----:B---3-5:R3:W5:Y:S04]  /*5370*/  @P1 LDG.E R73, desc[UR4][R10.64] ;  /* 0x000000040a491981 */ /* 0x028768000c1e1900 */
[----:B------:R-:W-:Y:S01]  /*5380*/  @!P1 PRMT R158, R0, 0x7610, R158 ;  /* 0x00007610009e9816 */ /* 0x000fe2000000009e */
[----:B---3--:R-:W4:Y:S06]  /*5390*/  @!P1 LDC R73, c[0x0][0x880] ;  /* 0x00022000ff499b82 */ /* 0x008f2c0000000800 */
.L_x_100:
[----:B----45:R-:W-:Y:S01]  /*53a0*/  @!P0 FSETP.EQ.AND P1, PT, R73, RZ, PT ;  /* 0x000000ff4900820b */ /* 0x030fe20003f22000 */
[----:B------:R-:W-:Y:S01]  /*53b0*/  @!UPT UIADD3 URZ, UPT, UPT, URZ, URZ, URZ ;  /* 0x000000fffffff290 */ /* 0x000fe2000fffe0ff */
[----:B------:R-:W-:Y:S11]  /*53c0*/  @!P0 BRA `(.L_x_101) ;  /* 0x0000000000188947 */ /* 0x000ff60003800000 */
[----:B------:R-:W-:Y:S02]  /*53d0*/  LOP3.LUT P0, RZ, R158, 0xff, RZ, 0xc0, !PT ;  /* 0x000000ff9eff7812 */ /* 0x000fe4000780c0ff */
[----:B------:R-:W-:Y:S04]  /*53e0*/  ISETP.NE.U32.AND P1, PT, R2, RZ, PT ;  /* 0x000000ff0200720c */ /* 0x000fe80003f25070 */
[----:B------:R-:W-:Y:S04]  /*53f0*/  ISETP.NE.AND.EX P1, PT, R3, RZ, PT, P1 ;  /* 0x000000ff0300720c */ /* 0x000fe80003f25310 */
[----:B------:R-:W-:Y:S03]  /*5400*/  PLOP3.LUT P1, PT, P1, PT, PT, 0x8, 0x80 ;  /* 0x000000000080781c */ /* 0x000fe60000f2e170 */
[----:B------:R-:W-:Y:S11]  /*5410*/  @P0 FSETP.EQ.AND P1, PT, R73, RZ, PT ;  /* 0x000000ff4900020b */ /* 0x000ff60003f22000 */
[----:B------:R-:W-:Y:S02]  /*5420*/  @!UPT UIADD3 URZ, UPT, UPT, URZ, URZ, URZ ;  /* 0x000000fffffff290 */ /* 0x000fe4000fffe0ff */
.L_x_101:
[----:B------:R-:W3:Y:S01]  /*5430*/  SYNCS.PHASECHK.TRANS64.TRYWAIT P2, [UR21+0x190], R9 ;  /* 0x00019009ff0075a7 */ /* 0x000ee20008041115 */
[----:B------:R-:W-:Y:S04]  /*5440*/  ELECT P0, URZ, PT ;  /* 0x0000000000ff782f */ /* 0x000fe80003800000 */
[----:B------:R-:W-:Y:S11]  /*5450*/  PLOP3.LUT P1, PT, P1, P0, PT, 0xf2, 0x2f ;  /* 0x00000000002f781c */ /* 0x000ff60000f21e72 */
[----:B------:R-:W-:Y:S02]  /*5460*/  @!UPT UIADD3 URZ, UPT, UPT, URZ, URZ, URZ ;  /* 0x000000fffffff290 */ /* 0x000fe4000fffe0ff */
[----:B------:R-:W-:Y:S05]  /*5470*/  @!P1 IADD3 R8, P0, PT, R16, 0x580, RZ ;  /* 0x0000058010089810 */ /* 0x000fea0007f1e0ff */
[----:B------:R-:W-:Y:S01]  /*5480*/  @!P1 IMAD.X R6, RZ, RZ, R17, P0 ;  /* 0x000000ffff069224 */ /* 0x000fe200000e0611 */
[----:B---3--:R-:W-:Y:S07]  /*5490*/  @!P2 BRA `(.L_x_102) ;  /* 0x0000004c00f0a947 */ /* 0x008fee0003800000 */
.L_x_204:
[----:B------:R-:W-:Y:S01]  /*54a0*/  @!P1 R2UR UR5, R8 ;  /* 0x00000000080592ca */ /* 0x000fe200000e0000 */
[----:B------:R-:W-:Y:S01]  /*54b0*/  VOTEU.ALL UP0, P1 ;  /* 0x0000000000ff7886 */ /* 0x000fe20000800000 */
[----:B------:R-:W-:Y:S01]  /*54c0*/  @!P1 R2UR UR4, R6 ;  /* 0x00000000060492ca */ /* 0x000fe200000e0000 */
[----:B--2---:R-:W-:Y:S01]  /*54d0*/  @!P1 IMAD.MOV.U32 R0, RZ, RZ, 0x2000 ;  /* 0x00002000ff009424 */ /* 0x004fe200078e00ff */
[----:B------:R-:W-:Y:S01]  /*54e0*/  UMOV UR8, 0x0 ;  /* 0x0000000000087882 */ /* 0x000fe20000000000 */
[----:B------:R-:W-:Y:S01]  /*54f0*/  UMOV UR9, 0x10000000 ;  /* 0x1000000000097882 */ /* 0x000fe20000000000 */
[----:B------:R-:W-:Y:S01]  /*5500*/  @!UP0 UIADD3 UR16, UPT, UPT, UR21, 0x400, URZ ;  /* 0x0000040015108890 */ /* 0x000fe2000fffe0ff */
[----:B------:R-:W-:Y:S01]  /*5510*/  VIADD R14, R14, 0x1 ;  /* 0x000000010e0e7836 */ /* 0x000fe20000000000 */
[----:B------:R-:W-:Y:S01]  /*5520*/  VOTEU.ALL UP0, P1 ;  /* 0x0000000000ff7886 */ /* 0x000fe20000800000 */
[----:B------:R-:W-:Y:S01]  /*5530*/  UMOV UR20, UR36 ;  /* 0x0000002400147c82 */ /* 0x000fe20008000000 */
[----:B------:R-:W-:Y:S03]  /*5540*/  UPRMT UR6, UR45, 0x654, UR17 ;  /* 0x000006542d067896 */ /* 0x000fe60008000011 */
[----:B------:R-:W-:Y:S02]  /*5550*/  IMAD.U32 R10, RZ, RZ, UR5 ;  /* 0x00000005ff0a7e24 */ /* 0x000fe4000f8e00ff */
[----:B------:R-:W-:Y:S03]  /*5560*/  IMAD.U32 R11, RZ, RZ, UR4 ;  /* 0x00000004ff0b7e24 */ /* 0x000fe6000f8e00ff */
[----:B------:R-:W-:Y:S02]  /*5570*/  @!P1 R2UR UR4, R10 ;  /* 0x000000000a0492ca */ /* 0x000fe400000e0000 */
[----:B------:R-:W-:Y:S11]  /*5580*/  @!P1 R2UR UR5, R11 ;  /* 0x000000000b0592ca */ /* 0x000ff600000e0000 */
[----:B------:R-:W-:Y:S02]  /*5590*/  @!UPT UIADD3 URZ, UPT, UPT, URZ, URZ, URZ ;  /* 0x000000fffffff290 */ /* 0x000fe4000fffe0ff */
[----:B------:R2:W-:Y:S01]  /*55a0*/  @!UP0 UTMALDG.3D [UR16], [UR4], desc[UR8] ;  /* 0x00000810040085b4 */ /* 0x0005e20008011000 */
[----:B------:R2:W-:Y:S01]  /*55b0*/  @!P1 SYNCS.ARRIVE.TRANS64.RED.A0TR RZ, [UR21+0x180], R0 ;  /* 0x00018000ffff99a7 */ /* 0x0005e20008300415 */
[----:B------:R-:W-:Y:S01]  /*55c0*/  SYNCS.ARRIVE.TRANS64.RED.A1T0 RZ, [UR6], RZ ;  /* 0x000000ffffff79a7 */ /* 0x000fe20008100406 */
[----:B------:R-:W3:Y:S02]  /*55d0*/  SYNCS.PHASECHK.TRANS64.TRYWAIT P0, [UR21+0x198], R9 ;  /* 0x00019809ff0075a7 */ /* 0x000ee40008001115 */
[----:B--23--:R-:W-:Y:S05]  /*55e0*/  @!P0 BRA `(.L_x_103) ;  /* 0x0000004c00b48947 */ /* 0x00cfea0003800000 */
.L_x_206:
[----:B------:R-:W-:Y:S01]  /*55f0*/  @!P1 IADD3 R6, P0, PT, R16, 0x580, RZ ;  /* 0x0000058010069810 */ /* 0x000fe20007f1e0ff */
[----:B------:R-:W-:Y:S01]  /*5600*/  VOTEU.ALL UP0, P1 ;  /* 0x0000000000ff7886 */ /* 0x000fe20000800000 */
[----:B------:R-:W-:Y:S01]  /*5610*/  UMOV UR6, 0x0 ;  /* 0x0000000000067882 */ /* 0x000fe20000000000 */
[----:B------:R-:W-:Y:S01]  /*5620*/  UMOV UR7, 0x10000000 ;  /* 0x1000000000077882 */ /* 0x000fe20000000000 */
[----:B------:R-:W-:Y:S01]  /*5630*/  @!P1 R2UR UR5, R6 ;  /* 0x00000000060592ca */ /* 0x000fe200000e0000 */
[----:B--2---:R-:W-:Y:S01]  /*5640*/  @!P1 IMAD.X R0, RZ, RZ, R17, P0 ;  /* 0x000000ffff009224 */ /* 0x004fe200000e0611 */
[----:B------:R-:W-:Y:S01]  /*5650*/  @!UP0 UIADD3 UR10, UPT, UPT, UR18, 0x40, URZ ;  /* 0x00000040120a8890 */ /* 0x000fe2000fffe0ff */
[----:B------:R-:W-:Y:S01]  /*5660*/  R2UR UR16, R160 ;  /* 0x00000000a01072ca */ /* 0x000fe200000e0000 */
[----:B------:R-:W-:Y:S01]  /*5670*/  @!UP0 UIADD3 UR8, UPT, UPT, UR21, 0x2400, URZ ;  /* 0x0000240015088890 */ /* 0x000fe2000fffe0ff */
[----:B------:R-:W-:Y:S01]  /*5680*/  ISETP.NE.AND P0, PT, R14, 0x2, PT ;  /* 0x000000020e00780c */ /* 0x000fe20003f05270 */
[----:B------:R-:W-:Y:S01]  /*5690*/  @!UP0 UIADD3 UR9, UPT, UPT, UR21, 0x188, URZ ;  /* 0x0000018815098890 */ /* 0x000fe2000fffe0ff */
[----:B------:R-:W-:Y:S01]  /*56a0*/  @!P1 R2UR UR4, R0 ;  /* 0x00000000000492ca */ /* 0x000fe200000e0000 */
[----:B------:R-:W-:Y:S01]  /*56b0*/  VOTEU.ALL UP0, P1 ;  /* 0x0000000000ff7886 */ /* 0x000fe20000800000 */
[----:B------:R-:W-:Y:S01]  /*56c0*/  UMOV UR11, UR19 ;  /* 0x00000013000b7c82 */ /* 0x000fe20008000000 */
[----:B------:R-:W-:Y:S01]  /*56d0*/  UMOV UR12, UR36 ;  /* 0x00000024000c7c82 */ /* 0x000fe20008000000 */
[----:B------:R-:W-:Y:S01]  /*56e0*/  SEL R0, RZ, 0x1, P0 ;  /* 0x00000001ff007807 */ /* 0x000fe20000000000 */
[----:B------:R-:W-:Y:S01]  /*56f0*/  UIADD3 UR20, UPT, UPT, UR13, UR63, URZ ;  /* 0x0000003f0d147290 */ /* 0x000fe2000fffe0ff */
[----:B------:R-:W-:Y:S01]  /*5700*/  IMAD.U32 R8, RZ, RZ, UR5 ;  /* 0x00000005ff087e24 */ /* 0x000fe2000f8e00ff */
[----:B------:R-:W-:Y:S01]  /*5710*/  LOP3.LUT R15, R15, 0x1, RZ, 0x3c, !PT ;  /* 0x000000010f0f7812 */ /* 0x000fe200078e3cff */
[----:B------:R-:W-:Y:S01]  /*5720*/  UPLOP3.LUT UP3, UPT, UPT, UPT, UPT, 0x80, 0x8 ;  /* 0x000000000008789c */ /* 0x000fe20003f6f070 */
[----:B------:R-:W-:Y:S01]  /*5730*/  LOP3.LUT R13, R13, R0, RZ, 0x3c, !PT ;  /* 0x000000000d0d7212 */ /* 0x000fe200078e3cff */
[----:B------:R-:W-:Y:S01]  /*5740*/  UIADD3 UR16, UPT, UPT, UR14, UR16, URZ ;  /* 0x000000100e107290 */ /* 0x000fe2000fffe0ff */
[----:B------:R-:W-:Y:S01]  /*5750*/  SEL R14, R14, RZ, P0 ;  /* 0x000000ff0e0e7207 */ /* 0x000fe20000000000 */
[----:B------:R-:W-:Y:S01]  /*5760*/  UMOV UR36, UR26 ;  /* 0x0000001a00247c82 */ /* 0x000fe20008000000 */
[----:B------:R-:W-:Y:S01]  /*5770*/  IMAD.U32 R9, RZ, RZ, UR4 ;  /* 0x00000004ff097e24 */ /* 0x000fe2000f8e00ff */
[----:B------:R-:W-:Y:S04]  /*5780*/  @!P1 R2UR UR4, R8 ;  /* 0x00000000080492ca */ /* 0x000fe800000e0000 */
[----:B------:R-:W-:Y:S11]  /*5790*/  @!P1 R2UR UR5, R9 ;  /* 0x00000000090592ca */ /* 0x000ff600000e0000 */
[----:B------:R-:W-:Y:S02]  /*57a0*/  @!UPT UIADD3 URZ, UPT, UPT, URZ, URZ, URZ ;  /* 0x000000fffffff290 */ /* 0x000fe4000fffe0ff */
[----:B------:R2:W-:Y:S01]  /*57b0*/  @!UP0 UTMALDG.3D [UR8], [UR4], desc[UR6] ;  /* 0x00000608040085b4 */ /* 0x0005e20008011000 */
[----:B------:R2:W-:Y:S01]  /*57c0*/  @!P1 SYNCS.ARRIVE.TRANS64.RED.A0TR RZ, [UR21+0x188], R7 ;  /* 0x00018807ffff99a7 */ /* 0x0005e20008300415 */
[----:B------:R-:W-:Y:S01]  /*57d0*/  SYNCS.ARRIVE.TRANS64.RED.A1T0 RZ, [UR33], RZ ;  /* 0x000000ffffff79a7 */ /* 0x000fe20008100421 */
[----:B------:R-:W-:Y:S05]  /*57e0*/  BRA.U UP1, `(.L_x_104) ;  /* 0xfffffff501247547 */ /* 0x000fea000b83ffff */
[----:B------:R-:W-:-:S04]  /*57f0*/  SHF.L.U32 R3, R15, 0x1f, RZ ;  /* 0x0000001f0f037819 */ /* 0x000fc800000006ff */
[----:B------:R-:W3:Y:S02]  /*5800*/  SYNCS.PHASECHK.TRANS64.TRYWAIT P0, [UR21+0x190], R3 ;  /* 0x00019003ff0075a7 */ /* 0x000ee40008001115 */
[----:B---3--:R-:W-:Y:S05]  /*5810*/  @!P0 BRA `(.L_x_105) ;  /* 0x0000004c00408947 */ /* 0x008fea0003800000 */
.L_x_208:
[----:B---3--:R-:W-:-:S07]  /*5820*/  MOV R0, UR21 ;  /* 0x0000001500007c02 */ /* 0x008fce0008000f00 */
.L_x_106:
[----:B---3--:R-:W-:-:S04]  /*5830*/  SHF.L.U32 R3, R15, 0x1f, RZ ;  /* 0x0000001f0f037819 */ /* 0x008fc800000006ff */
[----:B------:R3:W4:Y:S03]  /*5840*/  SYNCS.PHASECHK.TRANS64.TRYWAIT P0, [R0+URZ+0x198], R3 ;  /* 0x00019803000075a7 */ /* 0x00072600080011ff */
[----:B----4-:R-:W-:Y:S05]  /*5850*/  @!P0 NANOSLEEP.SYNCS 0x989680 ;  /* 0x009896800000895d */ /* 0x010fea0003900000 */
[----:B------:R-:W4:Y:S02]  /*5860*/  @!P0 SYNCS.PHASECHK.TRANS64 P0, [R0+URZ+0x198], R3 ;  /* 0x00019803000085a7 */ /* 0x000f2400080010ff */
[----:B-12-4-:R-:W-:Y:S05]  /*5870*/  @P0 EXIT ;  /* 0x000000000000094d */ /* 0x016fea0003800000 */
[----:B------:R-:W-:Y:S05]  /*5880*/  BRA `(.L_x_106) ;  /* 0xfffffffc00e87947 */ /* 0x000fea000383ffff */
.L_x_95:
[----:B------:R-:W-:-:S06]  /*5890*/  UISETP.GE.AND UP0, UPT, UR17, 0x4, UPT ;  /* 0x000000041100788c */ /* 0x000fcc000bf06270 */
[----:B------:R-:W-:-:S13]  /*58a0*/  PLOP3.LUT P0, PT, PT, PT, UP0, 0x80, 0x8 ;  /* 0x000000000008781c */ /* 0x000fda0003f0f008 */
[----:B------:R-:W-:Y:S05]  /*58b0*/  @!P0 EXIT ;  /* 0x000000000000894d */ /* 0x000fea0003800000 */
[----:B------:R-:W-:Y:S01]  /*58c0*/  BAR.SYNC.DEFER_BLOCKING 0x6, 0xa0 ;  /* 0x0182800000007b1d */ /* 0x000fe20000010000 */
[C---:B------:R-:W-:Y:S01]  /*58d0*/  IMAD.SHL.U32 R4, R170.reuse, 0x40, RZ ;  /* 0x00000040aa047824 */ /* 0x040fe200078e00ff */
[C---:B------:R-:W-:Y:S01]  /*58e0*/  LOP3.LUT R178, R170.reuse, 0x60, RZ, 0xc0, !PT ;  /* 0x00000060aab27812 */ /* 0x040fe200078ec0ff */
[C---:B------:R-:W-:Y:S01]  /*58f0*/  IMAD.SHL.U32 R137, R170.reuse, 0x8, RZ ;  /* 0x00000008aa897824 */ /* 0x040fe200078e00ff */
[C---:B------:R-:W-:Y:S01]  /*5900*/  LOP3.LUT R176, R170.reuse, 0x2, RZ, 0xc0, !PT ;  /* 0x00000002aab07812 */ /* 0x040fe200078ec0ff */
[----:B------:R-:W-:Y:S01]  /*5910*/  IMAD.U32 R69, R170, 0x10000, RZ ;  /* 0x00010000aa457824 */ /* 0x000fe200078e00ff */
[----:B------:R-:W-:Y:S02]  /*5920*/  UMOV UR44, 0x400 ;  /* 0x00000400002c7882 */ /* 0x000fe40000000000 */
[----:B------:R-:W1:Y:S01]  /*5930*/  LDC.64 R156, c[0x0][0x8b0] ;  /* 0x00022c00ff9c7b82 */ /* 0x000e620000000a00 */
[----:B------:R-:W-:Y:S01]  /*5940*/  ULEA UR44, UR45, UR44, 0x18 ;  /* 0x0000002c2d2c7291 */ /* 0x000fe2000f8ec0ff */
[----:B------:R-:W-:Y:S01]  /*5950*/  LOP3.LUT R6, R4, 0x180, RZ, 0xc0, !PT ;  /* 0x0000018004067812 */ /* 0x000fe200078ec0ff */
[----:B------:R-:W-:Y:S01]  /*5960*/  HFMA2 R68, -RZ, RZ, 0, 0 ;  /* 0x00000000ff447431 */ /* 0x000fe200000001ff */
[----:B------:R-:W-:Y:S01]  /*5970*/  LOP3.LUT R69, R69, 0x600000, RZ, 0xc0, !PT ;  /* 0x0060000045457812 */ /* 0x000fe200078ec0ff */
[----:B------:R-:W-:Y:S01]  /*5980*/  UIADD3 UR4, UPT, UPT, UR44, 0x4400, URZ ;  /* 0x000044002c047890 */ /* 0x000fe2000fffe0ff */
[----:B------:R-:W-:Y:S01]  /*5990*/  LOP3.LUT R137, R6, 0x30, R137, 0xf8, !PT ;  /* 0x0000003006897812 */ /* 0x000fe200078ef889 */
[----:B------:R-:W-:Y:S01]  /*59a0*/  IMAD.MOV.U32 R168, RZ, RZ, RZ ;  /* 0x000000ffffa87224 */ /* 0x000fe200078e00ff */
[----:B------:R-:W2:Y:S01]  /*59b0*/  LDC.64 R138, c[0x0][0x8a8] ;  /* 0x00022a00ff8a7b82 */ /* 0x000ea20000000a00 */
[----:B------:R-:W-:Y:S01]  /*59c0*/  LOP3.LUT R170, R170, 0x4, RZ, 0xc0, !PT ;  /* 0x00000004aaaa7812 */ /* 0x000fe200078ec0ff */
[----:B------:R-:W-:Y:S01]  /*59d0*/  IMAD.MOV.U32 R162, RZ, RZ, RZ ;  /* 0x000000ffffa27224 */ /* 0x000fe200078e00ff */
[----:B------:R-:W-:-:S02]  /*59e0*/  LOP3.LUT R137, R137, 0x1e40, R4, 0xf8, !PT ;  /* 0x00001e4089897812 */ /* 0x000fc400078ef804 */
[----:B------:R-:W-:Y:S01]  /*59f0*/  CS2R R166, SRZ ;  /* 0x0000000000a67805 */ /* 0x000fe2000001ff00 */
[----:B------:R-:W-:Y:S01]  /*5a00*/  IMAD.MOV.U32 R165, RZ, RZ, RZ ;  /* 0x000000ffffa57224 */ /* 0x000fe200078e00ff */
[----:B------:R-:W-:Y:S01]  /*5a10*/  IADD3 R169, PT, PT, -R170, 0x2, RZ ;  /* 0x00000002aaa97810 */ /* 0x000fe20007ffe1ff */
[----:B------:R-:W-:Y:S01]  /*5a20*/  IMAD.MOV R164, RZ, RZ, -R176 ;  /* 0x000000ffffa47224 */ /* 0x000fe200078e0ab0 */
[----:B------:R-:W-:Y:S01]  /*5a30*/  IADD3 R171, PT, PT, R137, UR44, RZ ;  /* 0x0000002c89ab7c10 */ /* 0x000fe2000fffe0ff */
[----:B------:R-:W3:Y:S01]  /*5a40*/  LDS R0, [UR44+0x260] ;  /* 0x0002602cff007984 */ /* 0x000ee20008000800 */
[----:B------:R-:W-:Y:S01]  /*5a50*/  IMAD.MOV R163, RZ, RZ, -R170 ;  /* 0x000000ffffa37224 */ /* 0x000fe200078e0aaa */
[----:B------:R-:W-:Y:S01]  /*5a60*/  MOV R177, UR4 ;  /* 0x0000000400b17c02 */ /* 0x000fe20008000f00 */
[----:B------:R-:W4:Y:S01]  /*5a70*/  LDCU UR58, c[0x0][0x370] ;  /* 0x00006e00ff3a77ac */ /* 0x000f220008000800 */
[----:B------:R-:W-:Y:S01]  /*5a80*/  VIADD R171, R171, 0x400 ;  /* 0x00000400abab7836 */ /* 0x000fe20000000000 */
[----:B------:R-:W1:Y:S01]  /*5a90*/  LDCU UR43, c[0x0][0xb0c] ;  /* 0x00016180ff2b77ac */ /* 0x000e620008000800 */
[----:B------:R-:W1:Y:S01]  /*5aa0*/  LDCU UR39, c[0x0][0xb30] ;  /* 0x00016600ff2777ac */ /* 0x000e620008000800 */
[----:B------:R-:W1:Y:S01]  /*5ab0*/  LDCU.64 UR56, c[0x0][0x888] ;  /* 0x00011100ff3877ac */ /* 0x000e620008000a00 */
[----:B------:R-:W1:Y:S01]  /*5ac0*/  LDCU.64 UR40, c[0x0][0xb28] ;  /* 0x00016500ff2877ac */ /* 0x000e620008000a00 */
[----:B------:R-:W1:Y:S01]  /*5ad0*/  LDCU.64 UR60, c[0x0][0x890] ;  /* 0x00011200ff3c77ac */ /* 0x000e620008000a00 */
[----:B------:R-:W1:Y:S01]  /*5ae0*/  LDCU.128 UR52, c[0x0][0xb10] ;  /* 0x00016200ff3477ac */ /* 0x000e620008000c00 */
[----:B------:R-:W1:Y:S01]  /*5af0*/  LDCU UR47, c[0x0][0x374] ;  /* 0x00006e80ff2f77ac */ /* 0x000e620008000800 */
[----:B------:R-:W-:Y:S01]  /*5b00*/  UIADD3 UR62, UPT, UPT, UR44, 0x400, URZ ;  /* 0x000004002c3e7890 */ /* 0x000fe2000fffe0ff */
[----:B-1234-:R-:W-:-:S11]  /*5b10*/  IMAD.IADD R69, R0, 0x1, R69 ;  /* 0x0000000100457824 */ /* 0x01efd600078e0245 */
.L_x_133:
[C---:B------:R-:W-:Y:S02]  /*5b20*/  LEA R3, R162.reuse, UR44, 0x3 ;  /* 0x0000002ca2037c11 */ /* 0x040fe4000f8e18ff */
[----:B------:R-:W-:Y:S02]  /*5b30*/  SHF.L.U32 R0, R167, 0x1f, RZ ;  /* 0x0000001fa7007819 */ /* 0x000fe400000006ff */
[----:B-1----:R-:W-:Y:S02]  /*5b40*/  LEA R5, R162, UR44, 0x4 ;  /* 0x0000002ca2057c11 */ /* 0x002fe4000f8e20ff */
[----:B------:R-:W1:Y:S02]  /*5b50*/  SYNCS.PHASECHK.TRANS64.TRYWAIT P0, [R3+URZ+0x1b0], R0 ;  /* 0x0001b000030075a7 */ /* 0x000e6400080011ff */
[----:B-1----:R-:W-:Y:S05]  /*5b60*/  @!P0 BRA `(.L_x_107) ;  /* 0x0000004800848947 */ /* 0x002fea0003800000 */
.L_x_209:
        /* <DEDUP_REMOVED lines=11> */
[----:B------:R-:W-:Y:S01]  /*5c20*/  PLOP3.LUT P0, PT, PT, PT, UP1, 0x80, 0x8 ;  /* 0x000000000008781c */ /* 0x000fe20003f0f018 */
[----:B------:R-:W-:Y:S11]  /*5c30*/  UP2UR UR46, UPR, URZ, 0x2 ;  /* 0x00000002ff2e7883 */ /* 0x000ff60008000000 */
[----:B------:R-:W-:Y:S01]  /*5c40*/  @!UPT UIADD3 URZ, UPT, UPT, URZ, URZ, URZ ;  /* 0x000000fffffff290 */ /* 0x000fe2000fffe0ff */
[----:B-1----:R-:W-:Y:S02]  /*5c50*/  @P0 SHF.R.U32.HI R0, RZ, 0x10, R5 ;  /* 0x00000010ff000819 */ /* 0x002fe40000011605 */
        /* <DEDUP_REMOVED lines=12> */
[----:B------:R-:W2:Y:S01]  /*5d20*/  LDCU UR12, c[0x0][0xb20] ;  /* 0x00016400ff0c77ac */ /* 0x000ea20008000800 */
[----:B------:R-:W-:Y:S02]  /*5d30*/  UIMAD.WIDE.U32 UR4, UR47, UR55, URZ ;  /* 0x000000372f0472a5 */ /* 0x000fe4000f8e00ff */
[----:B------:R-:W-:Y:S02]  /*5d40*/  UIMAD.WIDE.U32 UR6, UR58, UR52, URZ ;  /* 0x000000343a0672a5 */ /* 0x000fe4000f8e00ff */
[----:B------:R-:W-:Y:S02]  /*5d50*/  UISETP.NE.AND UP0, UPT, UR54, 0x1, UPT ;  /* 0x000000013600788c */ /* 0x000fe4000bf05270 */
[----:B------:R-:W-:Y:S02]  /*5d60*/  UIMAD.WIDE.U32 UR8, UR37, UR55, URZ ;  /* 0x00000037250872a5 */ /* 0x000fe4000f8e00ff */
[----:B------:R-:W-:Y:S02]  /*5d70*/  UIMAD.WIDE.U32 UR10, UR38, UR52, URZ ;  /* 0x00000034260a72a5 */ /* 0x000fe4000f8e00ff */
[----:B------:R-:W-:Y:S02]  /*5d80*/  UISETP.NE.AND UP1, UPT, UR43, 0x1, UPT ;  /* 0x000000012b00788c */ /* 0x000fe4000bf25270 */
[----:B------:R-:W-:Y:S01]  /*5d90*/  UISETP.NE.AND UP2, UPT, UR42, 0x1, UPT ;  /* 0x000000012a00788c */ /* 0x000fe2000bf45270 */
[----:B------:R-:W-:Y:S02]  /*5da0*/  UMOV UR4, UR5 ;  /* 0x0000000500047c82 */ /* 0x000fe40008000000 */
[----:B--2---:R-:W-:Y:S03]  /*5db0*/  USHF.R.U32.HI UR5, URZ, UR12, UR4 ;  /* 0x0000000cff057299 */ /* 0x004fe60008011604 */
[----:B------:R-:W-:Y:S02]  /*5dc0*/  UMOV UR4, UR7 ;  /* 0x0000000700047c82 */ /* 0x000fe40008000000 */
[----:B------:R-:W-:Y:S02]  /*5dd0*/  USHF.R.U32.HI UR7, URZ, UR53, UR4 ;  /* 0x00000035ff077299 */ /* 0x000fe40008011604 */
[----:B------:R-:W-:Y:S02]  /*5de0*/  USEL UR4, UR47, UR5, !UP0 ;  /* 0x000000052f047287 */ /* 0x000fe4000c000000 */
[----:B------:R-:W-:Y:S01]  /*5df0*/  USEL UR7, UR58, UR7, !UP1 ;  /* 0x000000073a077287 */ /* 0x000fe2000c800000 */
[----:B------:R-:W-:Y:S01]  /*5e00*/  UMOV UR5, UR9 ;  /* 0x0000000900057c82 */ /* 0x000fe20008000000 */
[----:B------:R-:W-:Y:S02]  /*5e10*/  UIMAD.WIDE.U32 UR8, UR4, UR40, URZ ;  /* 0x00000028040872a5 */ /* 0x000fe4000f8e00ff */
[----:B------:R-:W-:Y:S03]  /*5e20*/  USHF.R.U32.HI UR6, URZ, UR12, UR5 ;  /* 0x0000000cff067299 */ /* 0x000fe60008011605 */
[----:B------:R-:W-:Y:S01]  /*5e30*/  UMOV UR5, UR11 ;  /* 0x0000000b00057c82 */ /* 0x000fe20008000000 */
[----:B------:R-:W-:Y:S02]  /*5e40*/  UIMAD.WIDE.U32 UR10, UR7, UR40, URZ ;  /* 0x00000028070a72a5 */ /* 0x000fe4000f8e00ff */
[----:B------:R-:W-:Y:S02]  /*5e50*/  USHF.R.U32.HI UR12, URZ, UR53, UR5 ;  /* 0x00000035ff0c7299 */ /* 0x000fe40008011605 */
[----:B------:R-:W-:Y:S01]  /*5e60*/  USEL UR6, UR37, UR6, !UP0 ;  /* 0x0000000625067287 */ /* 0x000fe2000c000000 */
[----:B------:R-:W-:Y:S02]  /*5e70*/  UMOV UR5, UR9 ;  /* 0x0000000900057c82 */ /* 0x000fe40008000000 */
[----:B------:R-:W-:Y:S01]  /*5e80*/  UMOV UR10, UR11 ;  /* 0x0000000b000a7c82 */ /* 0x000fe20008000000 */
[----:B------:R-:W-:Y:S02]  /*5e90*/  @UP2 USHF.R.U32.HI UR4, URZ, UR41, UR5 ;  /* 0x00000029ff042299 */ /* 0x000fe40008011605 */
[----:B------:R-:W-:Y:S02]  /*5ea0*/  @UP2 USHF.R.U32.HI UR7, URZ, UR41, UR10 ;  /* 0x00000029ff072299 */ /* 0x000fe4000801160a */
[----:B------:R-:W-:Y:S02]  /*5eb0*/  UIMAD UR4, UR42, UR4, URZ ;  /* 0x000000042a0472a4 */ /* 0x000fe4000f8e02ff */
[----:B------:R-:W-:Y:S02]  /*5ec0*/  UIMAD.WIDE.U32 UR10, UR6, UR40, URZ ;  /* 0x00000028060a72a5 */ /* 0x000fe4000f8e00ff */
[----:B------:R-:W-:Y:S02]  /*5ed0*/  USEL UR5, UR38, UR12, !UP1 ;  /* 0x0000000c26057287 */ /* 0x000fe4000c800000 */
[----:B------:R-:W-:Y:S02]  /*5ee0*/  UIMAD UR8, UR42, UR7, URZ ;  /* 0x000000072a0872a4 */ /* 0x000fe4000f8e02ff */
[----:B------:R-:W-:Y:S03]  /*5ef0*/  UISETP.GE.AND UP0, UPT, UR6, UR4, UPT ;  /* 0x000000040600728c */ /* 0x000fe6000bf06270 */
[----:B------:R-:W-:Y:S01]  /*5f00*/  UMOV UR4, UR11 ;  /* 0x0000000b00047c82 */ /* 0x000fe20008000000 */
[----:B------:R-:W-:Y:S02]  /*5f10*/  UISETP.GE.OR UP0, UPT, UR5, UR8, UP0 ;  /* 0x000000080500728c */ /* 0x000fe40008706670 */
[----:B------:R-:W-:Y:S02]  /*5f20*/  USHF.R.U32.HI UR4, URZ, UR41, UR4 ;  /* 0x00000029ff047299 */ /* 0x000fe40008011604 */
[----:B------:R-:W-:Y:S02]  /*5f30*/  UIMAD.WIDE.U32 UR8, UR5, UR40, URZ ;  /* 0x00000028050872a5 */ /* 0x000fe4000f8e00ff */
[----:B------:R-:W-:Y:S02]  /*5f40*/  USEL UR11, UR6, UR4, !UP2 ;  /* 0x00000004060b7287 */ /* 0x000fe4000d000000 */
[----:B------:R-:W-:Y:S02]  /*5f50*/  UIADD3 UR8, UPT, UPT, -UR5, URZ, URZ ;  /* 0x000000ff05087290 */ /* 0x000fe4000fffe1ff */
[----:B------:R-:W-:Y:S01]  /*5f60*/  UIADD3 UR10, UPT, UPT, -UR11, URZ, URZ ;  /* 0x000000ff0b0a7290 */ /* 0x000fe2000fffe1ff */
[----:B------:R-:W-:Y:S01]  /*5f70*/  @!UP0 UMOV UR4, UR9 ;  /* 0x0000000900048c82 */ /* 0x000fe20008000000 */
[----:B------:R-:W-:Y:S02]  /*5f80*/  UIADD3 UR9, UPT, UPT, -UR6, URZ, URZ ;  /* 0x000000ff06097290 */ /* 0x000fe4000fffe1ff */
[----:B------:R-:W-:Y:S02]  /*5f90*/  @!UP0 USHF.R.U32.HI UR4, URZ, UR41, UR4 ;  /* 0x00000029ff048299 */ /* 0x000fe40008011604 */
[----:B------:R-:W-:Y:S02]  /*5fa0*/  UIMAD UR10, UR42, UR10, UR6 ;  /* 0x0000000a2a0a72a4 */ /* 0x000fe4000f8e0206 */
[----:B------:R-:W-:Y:S04]  /*5fb0*/  @!UP0 USEL UR4, UR5, UR4, !UP2 ;  /* 0x0000000405048287 */ /* 0x000fe8000d000000 */
[----:B------:R-:W-:Y:S02]  /*5fc0*/  @!UP0 UIMAD UR10, UR7, UR10, UR4 ;  /* 0x0000000a070a82a4 */ /* 0x000fe4000f8e0204 */
[----:B------:R-:W-:Y:S02]  /*5fd0*/  @!UP0 UIADD3 UR11, UPT, UPT, UR11, -UR4, URZ ;  /* 0x800000040b0b8290 */ /* 0x000fe4000fffe0ff */
[----:B------:R-:W-:Y:S02]  /*5fe0*/  UIMAD UR7, UR43, UR8, UR38 ;  /* 0x000000082b0772a4 */ /* 0x000fe4000f8e0226 */
[----:B------:R-:W-:Y:S02]  /*5ff0*/  @!UP0 UIMAD UR6, UR11, UR42, UR5 ;  /* 0x0000002a0b0682a4 */ /* 0x000fe4000f8e0205 */
[----:B------:R-:W-:Y:S01]  /*6000*/  UIMAD UR4, UR54, UR9, UR37 ;  /* 0x00000009360472a4 */ /* 0x000fe2000f8e0225 */
[----:B------:R-:W-:Y:S02]  /*6010*/  @!UP0 UMOV UR5, UR10 ;  /* 0x0000000a00058c82 */ /* 0x000fe40008000000 */
[----:B------:R-:W-:Y:S02]  /*6020*/  UIMAD UR38, UR5, UR43, UR7 ;  /* 0x0000002b052672a4 */ /* 0x000fe4000f8e0207 */
[----:B------:R-:W-:Y:S11]  /*6030*/  UIMAD UR37, UR6, UR54, UR4 ;  /* 0x00000036062572a4 */ /* 0x000ff6000f8e0204 */
[----:B------:R-:W-:Y:S01]  /*6040*/  @!UPT UIADD3 URZ, UPT, UPT, URZ, URZ, URZ ;  /* 0x000000fffffff290 */ /* 0x000fe2000fffe0ff */
.L_x_108:
[----:B------:R-:W-:Y:S01]  /*6050*/  UISETP.NE.AND UP0, UPT, UR39, 0x1, UPT ;  /* 0x000000012700788c */ /* 0x000fe2000bf05270 */
[----:B------:R-:W-:Y:S01]  /*6060*/  IADD3 R162, PT, PT, R162, 0x1, RZ ;  /* 0x00000001a2a27810 */ /* 0x000fe20007ffe0ff */
[----:B------:R-:W-:Y:S02]  /*6070*/  USHF.L.U32 UR50, UR16, 0x7, URZ ;  /* 0x0000000710327899 */ /* 0x000fe400080006ff */
[----:B------:R-:W-:Y:S07]  /*6080*/  USHF.L.U32 UR49, UR20, 0x7, URZ ;  /* 0x0000000714317899 */ /* 0x000fee00080006ff */
[----:B------:R-:W2:Y:S01]  /*6090*/  @!UP0 LDCU.128 UR12, c[0x0][0xb10] ;  /* 0x00016200ff0c87ac */ /* 0x000ea20008000c00 */
[----:B------:R-:W3:Y:S01]  /*60a0*/  @!UP0 LDCU UR5, c[0x0][0xb0c] ;  /* 0x00016180ff0587ac */ /* 0x000ee20008000800 */
[----:B------:R-:W4:Y:S01]  /*60b0*/  @!UP0 LDCU UR10, c[0x0][0xb20] ;  /* 0x00016400ff0a87ac */ /* 0x000f220008000800 */
[----:B--2---:R-:W-:Y:S02]  /*60c0*/  UIMAD.WIDE.U32 UR8, UR38, UR12, URZ ;  /* 0x0000000c260872a5 */ /* 0x004fe4000f8e00ff */
[----:B------:R-:W-:Y:S02]  /*60d0*/  UIMAD.WIDE.U32 UR6, UR37, UR15, URZ ;  /* 0x0000000f250672a5 */ /* 0x000fe4000f8e00ff */
[----:B------:R-:W-:Y:S03]  /*60e0*/  @!UP0 UISETP.NE.AND UP1, UPT, UR14, 0x1, UPT ;  /* 0x000000010e00888c */ /* 0x000fe6000bf25270 */
[----:B------:R-:W-:Y:S01]  /*60f0*/  @!UP0 UMOV UR4, UR9 ;  /* 0x0000000900048c82 */ /* 0x000fe20008000000 */
[----:B---3--:R-:W-:Y:S02]  /*6100*/  @!UP0 UISETP.NE.AND UP2, UPT, UR5, 0x1, UPT ;  /* 0x000000010500888c */ /* 0x008fe4000bf45270 */
[----:B------:R-:W-:Y:S01]  /*6110*/  @!UP0 USHF.R.U32.HI UR4, URZ, UR13, UR4 ;  /* 0x0000000dff048299 */ /* 0x000fe20008011604 */
[----:B------:R-:W-:Y:S02]  /*6120*/  @!UP0 UMOV UR6, UR7 ;  /* 0x0000000700068c82 */ /* 0x000fe40008000000 */
[----:B----4-:R-:W-:Y:S02]  /*6130*/  @!UP0 USHF.R.U32.HI UR6, URZ, UR10, UR6 ;  /* 0x0000000aff068299 */ /* 0x010fe40008011606 */
[----:B------:R-:W-:Y:S02]  /*6140*/  @!UP0 USEL UR7, UR38, UR4, !UP2 ;  /* 0x0000000426078287 */ /* 0x000fe4000d000000 */
[----:B------:R-:W-:Y:S04]  /*6150*/  @!UP0 USEL UR6, UR37, UR6, !UP1 ;  /* 0x0000000625068287 */ /* 0x000fe8000c800000 */
[----:B------:R-:W-:Y:S02]  /*6160*/  @!UP0 UIADD3 UR4, UPT, UPT, -UR7, UR6, URZ ;  /* 0x0000000607048290 */ /* 0x000fe4000fffe1ff */
[----:B------:R-:W-:Y:S02]  /*6170*/  @!UP0 UIADD3 UR6, UPT, UPT, UR7, -UR6, URZ ;  /* 0x8000000607068290 */ /* 0x000fe4000fffe0ff */
[----:B------:R-:W-:Y:S02]  /*6180*/  @!UP0 UIMAD UR38, UR4, UR5, UR38 ;  /* 0x00000005042682a4 */ /* 0x000fe4000f8e0226 */
[----:B------:R-:W-:Y:S02]  /*6190*/  @!UP0 UIMAD UR37, UR6, UR14, UR37 ;  /* 0x0000000e062582a4 */ /* 0x000fe4000f8e0225 */
[----:B------:R-:W-:Y:S09]  /*61a0*/  ULOP3.LUT UP0, URZ, UR62, 0x1b0, URZ, 0xc0, !UPT ;  /* 0x000001b03eff7892 */ /* 0x000ff2000f80c0ff */
[----:B------:R-:W-:Y:S05]  /*61b0*/  BRA.U !UP0, `(.L_x_109) ;  /* 0x0000000108407547 */ /* 0x000fea000b800000 */
[----:B------:R-:W2:Y:S01]  /*61c0*/  LDCU.64 UR8, c[0x4][0x80] ;  /* 0x01001000ff0877ac */ /* 0x000ea20008000a00 */
[----:B------:R-:W-:Y:S01]  /*61d0*/  MOV R3, 0x0 ;  /* 0x0000000000037802 */ /* 0x000fe20000000f00 */
[----:B------:R-:W-:Y:S02]  /*61e0*/  HFMA2 R12, -RZ, RZ, 0, 5.9604644775390625e-08 ;  /* 0x00000001ff0c7431 */ /* 0x000fe400000001ff */
[----:B------:R-:W-:Y:S02]  /*61f0*/  IMAD.MOV.U32 R8, RZ, RZ, 0x70 ;  /* 0x00000070ff087424 */ /* 0x000fe400078e00ff */
[----:B------:R-:W-:Y:S01]  /*6200*/  IMAD.MOV.U32 R13, RZ, RZ, RZ ;  /* 0x000000ffff0d7224 */ /* 0x000fe200078e00ff */
[----:B------:R-:W3:Y:S01]  /*6210*/  LDCU.64 UR6, c[0x4][0x88] ;  /* 0x01001100ff0677ac */ /* 0x000ee20008000a00 */
[----:B------:R-:W4:Y:S01]  /*6220*/  LDC.64 R2, c[0x4][R3] ;  /* 0x0100000003027b82 */ /* 0x000f220000000a00 */
[----:B------:R-:W1:Y:S01]  /*6230*/  LDCU.64 UR4, c[0x4][0x8] ;  /* 0x01000100ff0477ac */ /* 0x000e620008000a00 */
[----:B--2---:R-:W-:Y:S01]  /*6240*/  MOV R5, UR9 ;  /* 0x0000000900057c02 */ /* 0x004fe20008000f00 */
[----:B------:R-:W-:Y:S01]  /*6250*/  IMAD.U32 R4, RZ, RZ, UR8 ;  /* 0x00000008ff047e24 */ /* 0x000fe2000f8e00ff */
[----:B---3--:R-:W-:Y:S01]  /*6260*/  MOV R7, UR7 ;  /* 0x0000000700077c02 */ /* 0x008fe20008000f00 */
[----:B------:R-:W-:Y:S01]  /*6270*/  IMAD.U32 R6, RZ, RZ, UR6 ;  /* 0x00000006ff067e24 */ /* 0x000fe2000f8e00ff */
[----:B-1----:R-:W-:Y:S01]  /*6280*/  MOV R11, UR5 ;  /* 0x00000005000b7c02 */ /* 0x002fe20008000f00 */
[----:B------:R-:W-:Y:S02]  /*6290*/  IMAD.U32 R10, RZ, RZ, UR4 ;  /* 0x00000004ff0a7e24 */ /* 0x000fe4000f8e00ff */
[----:B------:R-:W-:Y:S07]  /*62a0*/  LEPC R20, `(.L_x_109) ;  /* 0x000000001014794e */ /* 0x000fee0000000000 */
[----:B----45:R-:W-:Y:S05]  /*62b0*/  CALL.ABS.NOINC R2 ;  /* 0x0000000002007343 */ /* 0x030fea0003c00000 */
.L_x_109:
[----:B------:R-:W-:Y:S01]  /*62c0*/  LOP3.LUT P0, RZ, R177, 0x1b0, RZ, 0xc0, !PT ;  /* 0x000001b0b1ff7812 */ /* 0x000fe2000780c0ff */
[----:B------:R-:W-:Y:S11]  /*62d0*/  BSSY.RECONVERGENT B6, `(.L_x_110) ;  /* 0x0000013000067945 */ /* 0x000ff60003800200 */
[----:B------:R-:W-:Y:S01]  /*62e0*/  @!UPT UIADD3 URZ, UPT, UPT, URZ, URZ, URZ ;  /* 0x000000fffffff290 */ /* 0x000fe2000fffe0ff */
[----:B------:R-:W-:Y:S05]  /*62f0*/  @!P0 BRA `(.L_x_111) ;  /* 0x0000000000408947 */ /* 0x000fea0003800000 */
        /* <DEDUP_REMOVED lines=16> */
.L_x_111:
[----:B------:R-:W-:Y:S05]  /*6400*/  BSYNC.RECONVERGENT B6 ;  /* 0x0000000000067941 */ /* 0x000fea0003800200 */
.L_x_110:
[----:B------:R-:W-:Y:S01]  /*6410*/  R2UR UR4, R161 ;  /* 0x00000000a10472ca */ /* 0x000fe200000e0000 */
[----:B------:R-:W-:Y:S01]  /*6420*/  UISETP.NE.U32.AND UP0, UPT, UR60, URZ, UPT ;  /* 0x000000ff3c00728c */ /* 0x000fe2000bf05070 */
[----:B------:R-:W-:Y:S02]  /*6430*/  ISETP.NE.U32.AND P4, PT, R156, RZ, PT ;  /* 0x000000ff9c00720c */ /* 0x000fe40003f85070 */
[----:B------:R-:W-:Y:S01]  /*6440*/  ISETP.NE.U32.AND P2, PT, RZ, UR56, PT ;  /* 0x00000038ff007c0c */ /* 0x000fe2000bf45070 */
[----:B------:R-:W-:Y:S01]  /*6450*/  UISETP.NE.AND.EX UP1, UPT, UR61, URZ, UPT, UP0 ;  /* 0x000000ff3d00728c */ /* 0x000fe2000bf25300 */
[----:B------:R-:W-:Y:S01]  /*6460*/  ISETP.NE.AND.EX P4, PT, R157, RZ, PT, P4 ;  /* 0x000000ff9d00720c */ /* 0x000fe20003f85340 */
[----:B------:R-:W-:Y:S01]  /*6470*/  UPLOP3.LUT UP0, UPT, UPT, UPT, UPT, 0x40, 0x4 ;  /* 0x000000000004789c */ /* 0x000fe20003f0e870 */
[----:B------:R-:W-:Y:S05]  /*6480*/  ISETP.NE.AND.EX P2, PT, RZ, UR57, PT, P2 ;  /* 0x00000039ff007c0c */ /* 0x000fea000bf45320 */
[----:B------:R-:W-:Y:S06]  /*6490*/  UISETP.NE.AND UP2, UPT, UR4, URZ, UPT ;  /* 0x000000ff0400728c */ /* 0x000fec000bf45270 */
[----:B------:R-:W-:Y:S05]  /*64a0*/  PLOP3.LUT P1, PT, PT, PT, UP2, 0x80, 0x8 ;  /* 0x000000000008781c */ /* 0x000fea0003f2f028 */
[----:B------:R-:W-:Y:S06]  /*64b0*/  @UP2 UPLOP3.LUT UP0, UPT, UPT, UPT, UP1, 0x80, 0x8 ;  /* 0x000000000008289c */ /* 0x000fec0003f0f010 */
[----:B------:R-:W-:Y:S01]  /*64c0*/  PLOP3.LUT P0, PT, PT, PT, UP0, 0x80, 0x8 ;  /* 0x000000000008781c */ /* 0x000fe20003f0f008 */
[----:B------:R-:W-:Y:S01]  /*64d0*/  @!UPT UIADD3 URZ, UPT, UPT, URZ, URZ, URZ ;  /* 0x000000fffffff290 */ /* 0x000fe2000fffe0ff */
[----:B------:R-:W-:Y:S11]  /*64e0*/  BRA.U !UP1, `(.L_x_112) ;  /* 0x00000001093c7547 */ /* 0x000ff6000b800000 */
[----:B------:R-:W-:Y:S01]  /*64f0*/  UISETP.NE.U32.AND UP0, UPT, UR56, URZ, UPT ;  /* 0x000000ff3800728c */ /* 0x000fe2000bf05070 */
[----:B-1----:R-:W-:Y:S01]  /*6500*/  HFMA2 R0, -RZ, RZ, 0, 5.9604644775390625e-08 ;  /* 0x00000001ff007431 */ /* 0x002fe200000001ff */
[----:B------:R-:W1:Y:S01]  /*6510*/  LDCU.64 UR8, c[0x0][0x358] ;  /* 0x00006b00ff0877ac */ /* 0x000e620008000a00 */
[----:B------:R-:W-:Y:S01]  /*6520*/  IMAD.MOV.U32 R158, RZ, RZ, 0x1 ;  /* 0x00000001ff9e7424 */ /* 0x000fe200078e00ff */
[----:B------:R-:W-:Y:S06]  /*6530*/  UISETP.NE.AND.EX UP0, UPT, UR57, URZ, UPT, UP0 ;  /* 0x000000ff3900728c */ /* 0x000fec000bf05300 */
[----:B------:R-:W-:Y:S05]  /*6540*/  PLOP3.LUT P3, PT, PT, PT, UP0, 0x80, 0x8 ;  /* 0x000000000008781c */ /* 0x000fea0003f6f008 */
[----:B------:R-:W2:Y:S01]  /*6550*/  @UP0 LDCU.64 UR4, c[0x0][0x888] ;  /* 0x00011100ff0407ac */ /* 0x000ea20008000a00 */
[----:B------:R-:W-:Y:S07]  /*6560*/  @UP0 UIMAD UR6, UR36, UR60, URZ ;  /* 0x0000003c240602a4 */ /* 0x000fee000f8e02ff */
[----:B------:R-:W-:Y:S01]  /*6570*/  @!P3 PRMT R158, R0, 0x7610, R158 ;  /* 0x00007610009eb816 */ /* 0x000fe2000000009e */
[----:B--2---:R-:W-:Y:S06]  /*6580*/  @UP0 UIMAD.WIDE UR4, UR6, 0x4, UR4 ;  /* 0x00000004060408a5 */ /* 0x004fec000f8e0204 */
[----:B------:R-:W-:Y:S01]  /*6590*/  IMAD.U32 R2, RZ, RZ, UR4 ;  /* 0x00000004ff027e24 */ /* 0x000fe2000f8e00ff */
[----:B------:R-:W-:Y:S04]  /*65a0*/  MOV R3, UR5 ;  /* 0x0000000500037c02 */ /* 0x000fe80008000f00 */
[----:B------:R-:W2:Y:S01]  /*65b0*/  @!UP0 LDCU UR4, c[0x0][0x880] ;  /* 0x00011000ff0487ac */ /* 0x000ea20008000800 */
[----:B-1---5:R3:W5:Y:S02]  /*65c0*/  @P3 LDG.E R73, desc[UR8][R2.64] ;  /* 0x0000000802493981 */ /* 0x022764000c1e1900 */
[----:B--23--:R-:W-:Y:S02]  /*65d0*/  @!P3 IMAD.U32 R73, RZ, RZ, UR4 ;  /* 0x00000004ff49be24 */ /* 0x00cfe4000f8e00ff */
.L_x_112:
[----:B------:R-:W-:Y:S05]  /*65e0*/  @!P4 BRA `(.L_x_113) ;  /* 0x000000000024c947 */ /* 0x000fea0003800000 */
[----:B------:R-:W-:Y:S01]  /*65f0*/  ISETP.NE.U32.AND P3, PT, R138, RZ, PT ;  /* 0x000000ff8a00720c */ /* 0x000fe20003f65070 */
[----:B------:R-:W2:Y:S03]  /*6600*/  LDCU.64 UR4, c[0x0][0x358] ;  /* 0x00006b00ff0477ac */ /* 0x000ea60008000a00 */
[----:B------:R-:W-:Y:S11]  /*6610*/  ISETP.NE.AND.EX P3, PT, R139, RZ, PT, P3 ;  /* 0x000000ff8b00720c */ /* 0x000ff60003f65330 */
[----:B------:R-:W-:Y:S02]  /*6620*/  @!UPT UIADD3 URZ, UPT, UPT, URZ, URZ, URZ ;  /* 0x000000fffffff290 */ /* 0x000fe4000fffe0ff */
[----:B------:R-:W3:Y:S01]  /*6630*/  @P3 LDC.64 R2, c[0x0][0x8a8] ;  /* 0x00022a00ff023b82 */ /* 0x000ee20000000a00 */
[----:B-1----:R-:W-:Y:S04]  /*6640*/  @P3 IMAD R0, R156, UR36, RZ ;  /* 0x000000249c003c24 */ /* 0x002fe8000f8e02ff */
[----:B---3--:R-:W-:Y:S05]  /*6650*/  @P3 IMAD.WIDE R2, R0, 0x4, R2 ;  /* 0x0000000400023825 */ /* 0x008fea00078e0202 */
[----:B--2--5:R2:W5:Y:S02]  /*6660*/  @P3 LDG.E R70, desc[UR4][R2.64] ;  /* 0x0000000402463981 */ /* 0x024564000c1e1900 */
[----:B--2---:R-:W3:Y:S02]  /*6670*/  @!P3 LDC R70, c[0x0][0x8a0] ;  /* 0x00022800ff46bb82 */ /* 0x004ee40000000800 */
.L_x_113:
[----:B-----5:R-:W-:Y:S01]  /*6680*/  FSETP.NEU.AND P4, PT, R73, RZ, PT ;  /* 0x000000ff4900720b */ /* 0x020fe20003f8d000 */
[----:B------:R-:W-:Y:S01]  /*6690*/  BSSY B1, `(.L_x_114) ;  /* 0x0000047000017945 */ /* 0x000fe20003800000 */
[----:B------:R-:W-:Y:S01]  /*66a0*/  SEL R7, RZ, 0xffffffff, P2 ;  /* 0xffffffffff077807 */ /* 0x000fe20001000000 */
[----:B------:R-:W-:Y:S01]  /*66b0*/  IMAD.MOV.U32 R187, RZ, RZ, 0x1 ;  /* 0x00000001ffbb7424 */ /* 0x000fe200078e00ff */
[----:B------:R-:W-:Y:S01]  /*66c0*/  LOP3.LUT P3, RZ, R158, 0xff, RZ, 0xc0, !PT ;  /* 0x000000ff9eff7812 */ /* 0x000fe2000786c0ff */
[----:B------:R-:W-:Y:S01]  /*66d0*/  IMAD R71, R68, 0x80, R69 ;  /* 0x0000008044477824 */ /* 0x000fe200078e0245 */
[----:B-1----:R-:W-:Y:S02]  /*66e0*/  @P1 SEL R0, RZ, 0xffffffff, P4 ;  /* 0xffffffffff001807 */ /* 0x002fe40002000000 */
[----:B------:R-:W-:Y:S02]  /*66f0*/  CS2R R154, SRZ ;  /* 0x00000000009a7805 */ /* 0x000fe4000001ff00 */
[----:B------:R-:W-:Y:S02]  /*6700*/  LEA R3, R166, UR44, 0x3 ;  /* 0x0000002ca6037c11 */ /* 0x000fe4000f8e18ff */
[----:B------:R-:W-:Y:S02]  /*6710*/  CS2R R152, SRZ ;  /* 0x0000000000987805 */ /* 0x000fe4000001ff00 */
[----:B------:R-:W-:Y:S02]  /*6720*/  @P0 SEL R0, R7, R0, !P3 ;  /* 0x0000000007000207 */ /* 0x000fe40005800000 */
[----:B------:R-:W-:Y:S02]  /*6730*/  CS2R R150, SRZ ;  /* 0x0000000000967805 */ /* 0x000fe4000001ff00 */
[----:B------:R-:W-:Y:S02]  /*6740*/  LEA R186, R68, UR44, 0x3 ;  /* 0x0000002c44ba7c11 */ /* 0x000fe4000f8e18ff */
[----:B------:R-:W-:Y:S02]  /*6750*/  CS2R R148, SRZ ;  /* 0x0000000000947805 */ /* 0x000fe4000001ff00 */
[----:B------:R-:W-:Y:S02]  /*6760*/  @P1 LOP3.LUT R0, R0, 0x1, RZ, 0xc0, !PT ;  /* 0x0000000100001812 */ /* 0x000fe400078ec0ff */
[----:B------:R-:W-:Y:S02]  /*6770*/  CS2R R146, SRZ ;  /* 0x0000000000927805 */ /* 0x000fe4000001ff00 */
[----:B------:R-:W-:Y:S02]  /*6780*/  SHF.L.U32 R5, R168, 0x1f, RZ ;  /* 0x0000001fa8057819 */ /* 0x000fe400000006ff */
[----:B------:R-:W-:Y:S02]  /*6790*/  CS2R R144, SRZ ;  /* 0x0000000000907805 */ /* 0x000fe4000001ff00 */
[----:B------:R-:W-:Y:S02]  /*67a0*/  ISETP.NE.U32.OR P6, PT, R0, 0x1, !P1 ;  /* 0x000000010000780c */ /* 0x000fe40004fc5470 */
[----:B------:R-:W-:Y:S02]  /*67b0*/  CS2R R142, SRZ ;  /* 0x00000000008e7805 */ /* 0x000fe4000001ff00 */
[----:B------:R-:W-:Y:S02]  /*67c0*/  PLOP3.LUT P2, PT, PT, PT, UP1, 0x80, 0x8 ;  /* 0x000000000008781c */ /* 0x000fe40003f4f018 */
[----:B------:R-:W-:Y:S02]  /*67d0*/  CS2R R140, SRZ ;  /* 0x00000000008c7805 */ /* 0x000fe4000001ff00 */
[----:B------:R-:W-:Y:S02]  /*67e0*/  SEL R0, RZ, 0xffffffff, P4 ;  /* 0xffffffffff007807 */ /* 0x000fe40002000000 */
[----:B------:R-:W-:Y:S03]  /*67f0*/  P2R R172, PR, RZ, 0x40 ;  /* 0x00000040ffac7803 */ /* 0x000fe60000000000 */
[----:B------:R-:W-:Y:S04]  /*6800*/  @P6 SHF.L.U32 R2, R165, 0x1f, RZ ;  /* 0x0000001fa5026819 */ /* 0x000fe800000006ff */
[----:B------:R-:W-:Y:S01]  /*6810*/  @P2 SEL R0, R7, R0, !P3 ;  /* 0x0000000007002207 */ /* 0x000fe20005800000 */
[----:B------:R-:W1:Y:S03]  /*6820*/  @P6 SYNCS.PHASECHK.TRANS64.TRYWAIT P1, [R3+URZ+0x180], R2 ;  /* 0x00018002030065a7 */ /* 0x000e6600080211ff */
[----:B------:R-:W-:Y:S04]  /*6830*/  LOP3.LUT R0, R0, 0x1, RZ, 0xc0, !PT ;  /* 0x0000000100007812 */ /* 0x000fe800078ec0ff */
[----:B------:R-:W-:Y:S04]  /*6840*/  ISETP.NE.U32.AND P5, PT, R0, 0x1, PT ;  /* 0x000000010000780c */ /* 0x000fe80003fa5070 */
[----:B------:R-:W-:Y:S01]  /*6850*/  P2R R192, PR, RZ, 0x20 ;  /* 0x00000020ffc07803 */ /* 0x000fe20000000000 */
[----:B------:R2:W4:Y:S01]  /*6860*/  SYNCS.PHASECHK.TRANS64.TRYWAIT P0, [R186+URZ+0x1d0], R5 ;  /* 0x0001d005ba0075a7 */ /* 0x00052200080011ff */
[----:B-1----:R-:W-:Y:S01]  /*6870*/  @P6 SEL R187, RZ, 0x1, !P1 ;  /* 0x00000001ffbb6807 */ /* 0x002fe20004800000 */
[----:B--2---:R-:W-:Y:S06]  /*6880*/  @!P6 BRA `(.L_x_115) ;  /* 0x00000000009ce947 */ /* 0x004fec0003800000 */
[----:B------:R-:W-:Y:S01]  /*6890*/  @P5 IMAD R7, R166, 0x2000, R171 ;  /* 0x00002000a6075824 */ /* 0x000fe200078e02ab */
[----:B------:R-:W-:Y:S01]  /*68a0*/  ISETP.NE.AND P1, PT, R187, RZ, PT ;  /* 0x000000ffbb00720c */ /* 0x000fe20003f25270 */
[----:B------:R-:W-:Y:S01]  /*68b0*/  BSSY B0, `(.L_x_116) ;  /* 0x0000010000007945 */ /* 0x000fe20003800000 */
[----:B------:R-:W-:Y:S01]  /*68c0*/  CS2R R142, SRZ ;  /* 0x00000000008e7805 */ /* 0x000fe2000001ff00 */
[--C-:B------:R-:W-:Y:S01]  /*68d0*/  @P5 IMAD R6, R176, -0x10, R7.reuse ;  /* 0xfffffff0b0065824 */ /* 0x100fe200078e0207 */
[----:B------:R-:W-:Y:S01]  /*68e0*/  CS2R R140, SRZ ;  /* 0x00000000008c7805 */ /* 0x000fe2000001ff00 */
[----:B------:R-:W-:Y:S01]  /*68f0*/  @P5 IMAD R4, R170, -0x10, R7 ;  /* 0xfffffff0aa045824 */ /* 0x000fe200078e0207 */
[----:B------:R-:W-:Y:S01]  /*6900*/  CS2R R150, SRZ ;  /* 0x0000000000967805 */ /* 0x000fe2000001ff00 */
[----:B------:R-:W-:Y:S01]  /*6910*/  @P5 IMAD R2, R169, 0x10, R6 ;  /* 0x00000010a9025824 */ /* 0x000fe200078e0206 */
[----:B------:R-:W-:Y:S02]  /*6920*/  CS2R R148, SRZ ;  /* 0x0000000000947805 */ /* 0x000fe4000001ff00 */
[----:B------:R-:W-:Y:S02]  /*6930*/  CS2R R146, SRZ ;  /* 0x0000000000927805 */ /* 0x000fe4000001ff00 */
[----:B------:R-:W-:Y:S02]  /*6940*/  CS2R R144, SRZ ;  /* 0x0000000000907805 */ /* 0x000fe4000001ff00 */
[----:B------:R-:W-:Y:S02]  /*6950*/  CS2R R154, SRZ ;  /* 0x00000000009a7805 */ /* 0x000fe4000001ff00 */
[----:B------:R-:W-:Y:S01]  /*6960*/  CS2R R152, SRZ ;  /* 0x0000000000987805 */ /* 0x000fe2000001ff00 */
[----:B------:R-:W-:Y:S06]  /*6970*/  @P1 BRA `(.L_x_117) ;  /* 0x00000000000c1947 */ /* 0x000fec0003800000 */
[----:B------:R-:W-:Y:S04]  /*6980*/  SHF.L.U32 R0, R165, 0x1f, RZ ;  /* 0x0000001fa5007819 */ /* 0x000fe800000006ff */
[----:B------:R-:W1:Y:S02]  /*6990*/  SYNCS.PHASECHK.TRANS64.TRYWAIT P1, [R3+URZ+0x180], R0 ;  /* 0x00018000030075a7 */ /* 0x000e6400080211ff */
[----:B-1----:R-:W-:Y:S05]  /*69a0*/  @!P1 BRA `(.L_x_118) ;  /* 0x0000003c00089947 */ /* 0x002fea0003800000 */
.L_x_117:
[----:B------:R-:W-:Y:S05]  /*69b0*/  BSYNC B0 ;  /* 0x0000000000007941 */ /* 0x000fea0003800000 */
.L_x_116:
[----:B------:R-:W-:Y:S01]  /*69c0*/  ISETP.NE.AND P1, PT, R192, RZ, PT ;  /* 0x000000ffc000720c */ /* 0x000fe20003f25270 */
[----:B-1----:R-:W-:Y:S02]  /*69d0*/  VIADD R3, R3, 0x190 ;  /* 0x0000019003037836 */ /* 0x002fe40000000000 */
[----:B------:R-:W-:Y:S02]  /*69e0*/  IMAD.U32 R0, RZ, RZ, UR45 ;  /* 0x0000002dff007e24 */ /* 0x000fe4000f8e00ff */
[----:B------:R-:W-:Y:S03]  /*69f0*/  VIADD R166, R166, 0x1 ;  /* 0x00000001a6a67836 */ /* 0x000fe60000000000 */
[----:B------:R-:W-:Y:S05]  /*6a00*/  PRMT R0, R0, 0x654, R3 ;  /* 0x0000065400007816 */ /* 0x000fea0000000003 */
[----:B------:R1:W2:Y:S04]  /*6a10*/  @P1 LDS.128 R140, [R7] ;  /* 0x00000000078c1984 */ /* 0x0002a80000000c00 */
[----:B------:R1:W1:Y:S04]  /*6a20*/  @P1 LDS.128 R148, [R4+0x20] ;  /* 0x0000200004941984 */ /* 0x0002680000000c00 */
[----:B------:R1:W1:Y:S04]  /*6a30*/  @P1 LDS.128 R144, [R6+0x10] ;  /* 0x0000100006901984 */ /* 0x0002680000000c00 */
[----:B------:R1:W1:Y:S01]  /*6a40*/  @P1 LDS.128 R152, [R2+0x10] ;  /* 0x0000100002981984 */ /* 0x0002620000000c00 */
[C---:B------:R-:W-:Y:S01]  /*6a50*/  ISETP.NE.AND P1, PT, R166.reuse, 0x2, PT ;  /* 0x00000002a600780c */ /* 0x040fe20003f25270 */
[----:B------:R-:W-:Y:S01]  /*6a60*/  @!PT LDS RZ, [RZ] ;  /* 0x00000000fffff984 */ /* 0x000fe20000000800 */
[----:B------:R-:W-:Y:S01]  /*6a70*/  @!PT LDS RZ, [RZ] ;  /* 0x00000000fffff984 */ /* 0x000fe20000000800 */
[----:B------:R-:W-:Y:S01]  /*6a80*/  @!PT LDS RZ, [RZ] ;  /* 0x00000000fffff984 */ /* 0x000fe20000000800 */
[----:B------:R-:W-:Y:S01]  /*6a90*/  @!PT LDS RZ, [RZ] ;  /* 0x00000000fffff984 */ /* 0x000fe20000000800 */
[----:B------:R5:W-:Y:S06]  /*6aa0*/  MEMBAR.ALL.CTA ;  /* 0x0000000000007992 */ /* 0x000bec0000008000 */
[----:B-----5:R-:W5:Y:S01]  /*6ab0*/  FENCE.VIEW.ASYNC.S ;  /* 0x00000000000073c6 */ /* 0x020f620000000000 */
[----:B------:R-:W-:Y:S01]  /*6ac0*/  SEL R166, R166, RZ, P1 ;  /* 0x000000ffa6a67207 */ /* 0x000fe20000800000 */
[----:B-----5:R5:W-:Y:S02]  /*6ad0*/  SYNCS.ARRIVE.TRANS64.RED.A1T0 RZ, [R0+URZ], RZ ;  /* 0x000000ff00ff79a7 */ /* 0x020be400081004ff */
[----:B-----5:R-:W-:Y:S04]  /*6ae0*/  SEL R0, RZ, 0x1, P1 ;  /* 0x00000001ff007807 */ /* 0x020fe80000800000 */
[----:B--2---:R-:W-:Y:S02]  /*6af0*/  LOP3.LUT R165, R165, R0, RZ, 0x3c, !PT ;  /* 0x00000000a5a57212 */ /* 0x004fe400078e3cff */
.L_x_115:
[----:B------:R-:W-:Y:S05]  /*6b00*/  BSYNC B1 ;  /* 0x0000000000017941 */ /* 0x000fea0003800000 */
.L_x_114:
[----:B------:R-:W-:Y:S04]  /*6b10*/  SHF.R.U32.HI R0, RZ, 0x15, R71 ;  /* 0x00000015ff007819 */ /* 0x000fe80000011647 */
[----:B------:R-:W-:Y:S01]  /*6b20*/  LOP3.LUT P1, RZ, R0, 0x3, R159, 0x48, !PT ;  /* 0x0000000300ff7812 */ /* 0x000fe2000782489f */
[----:B------:R-:W-:Y:S01]  /*6b30*/  @!UPT UIADD3 URZ, UPT, UPT, URZ, URZ, URZ ;  /* 0x000000fffffff290 */ /* 0x000fe2000fffe0ff */
[----:B----4-:R-:W-:Y:S11]  /*6b40*/  @P0 BRA `(.L_x_119) ;  /* 0x0000000000080947 */ /* 0x010ff60003800000 */
[----:B------:R-:W2:Y:S02]  /*6b50*/  SYNCS.PHASECHK.TRANS64.TRYWAIT P0, [R186+URZ+0x1d0], R5 ;  /* 0x0001d005ba0075a7 */ /* 0x000ea400080011ff */
[----:B--2---:R-:W-:Y:S05]  /*6b60*/  @!P0 BRA `(.L_x_120) ;  /* 0x0000003800ac8947 */ /* 0x004fea0003800000 */
.L_x_119:
[----:B------:R-:W-:Y:S04]  /*6b70*/  BSSY.RECONVERGENT B6, `(.L_x_121) ;  /* 0x0000012000067945 */ /* 0x000fe80003800200 */
[----:B------:R-:W-:Y:S05]  /*6b80*/  @!P1 BRA `(.L_x_122) ;  /* 0x0000000000409947 */ /* 0x000fea0003800000 */
[----:B------:R-:W2:Y:S01]  /*6b90*/  LDCU.64 UR8, c[0x4][0x70] ;  /* 0x01000e00ff0877ac */ /* 0x000ea20008000a00 */
[----:B------:R-:W-:Y:S01]  /*6ba0*/  MOV R3, 0x0 ;  /* 0x0000000000037802 */ /* 0x000fe20000000f00 */
[----:B------:R-:W-:Y:S02]  /*6bb0*/  HFMA2 R12, -RZ, RZ, 0, 5.9604644775390625e-08 ;  /* 0x00000001ff0c7431 */ /* 0x000fe400000001ff */
[----:B------:R-:W-:Y:S02]  /*6bc0*/  IMAD.MOV.U32 R8, RZ, RZ, 0x192 ;  /* 0x00000192ff087424 */ /* 0x000fe400078e00ff */
[----:B------:R-:W-:Y:S01]  /*6bd0*/  IMAD.MOV.U32 R13, RZ, RZ, RZ ;  /* 0x000000ffff0d7224 */ /* 0x000fe200078e00ff */
[----:B------:R-:W4:Y:S01]  /*6be0*/  LDCU.64 UR6, c[0x4][0x78] ;  /* 0x01000f00ff0677ac */ /* 0x000f220008000a00 */
[----:B-1----:R-:W1:Y:S01]  /*6bf0*/  LDC.64 R2, c[0x4][R3] ;  /* 0x0100000003027b82 */ /* 0x002e620000000a00 */
[----:B------:R-:W5:Y:S01]  /*6c00*/  LDCU.64 UR4, c[0x4][0x10] ;  /* 0x01000200ff0477ac */ /* 0x000f620008000a00 */
[----:B--2---:R-:W-:Y:S01]  /*6c10*/  MOV R5, UR9 ;  /* 0x0000000900057c02 */ /* 0x004fe20008000f00 */
[----:B------:R-:W-:Y:S01]  /*6c20*/  IMAD.U32 R4, RZ, RZ, UR8 ;  /* 0x00000008ff047e24 */ /* 0x000fe2000f8e00ff */
[----:B----4-:R-:W-:Y:S01]  /*6c30*/  MOV R7, UR7 ;  /* 0x0000000700077c02 */ /* 0x010fe20008000f00 */
[----:B------:R-:W-:Y:S01]  /*6c40*/  IMAD.U32 R6, RZ, RZ, UR6 ;  /* 0x00000006ff067e24 */ /* 0x000fe2000f8e00ff */
[----:B-----5:R-:W-:Y:S01]  /*6c50*/  MOV R11, UR5 ;  /* 0x00000005000b7c02 */ /* 0x020fe20008000f00 */
[----:B------:R-:W-:Y:S02]  /*6c60*/  IMAD.U32 R10, RZ, RZ, UR4 ;  /* 0x00000004ff0a7e24 */ /* 0x000fe4000f8e00ff */
[----:B------:R-:W-:Y:S07]  /*6c70*/  LEPC R20, `(.L_x_122) ;  /* 0x000000001014794e */ /* 0x000fee0000000000 */
[----:B-1-3--:R-:W-:Y:S05]  /*6c80*/  CALL.ABS.NOINC R2 ;  /* 0x0000000002007343 */ /* 0x00afea0003c00000 */
.L_x_122:
[----:B------:R-:W-:Y:S05]  /*6c90*/  BSYNC.RECONVERGENT B6 ;  /* 0x0000000000067941 */ /* 0x000fea0003800200 */
.L_x_121:
[-C--:B------:R-:W-:Y:S01]  /*6ca0*/  F2FP.F16.E4M3.UNPACK_B R74, R140.reuse ;  /* 0x0000008cff4a723e */ /* 0x080fe200020006ff */
[----:B------:R-:W-:Y:S05]  /*6cb0*/  WARPSYNC.ALL ;  /* 0x0000000000007948 */ /* 0x000fea0003800000 */
[----:B------:R-:W-:Y:S01]  /*6cc0*/  R2UR UR4, R71 ;  /* 0x00000000470472ca */ /* 0x000fe200000e0000 */
[--C-:B------:R-:W-:Y:S01]  /*6cd0*/  HADD2.F32 R72, -RZ, R74.reuse.H0_H0 ;  /* 0x2000004aff487230 */ /* 0x100fe20000004100 */
[----:B------:R-:W-:Y:S01]  /*6ce0*/  F2FP.F16.E4M3.UNPACK_B R76, R140.H1 ;  /* 0x0000008cff4c723e */ /* 0x000fe200030006ff */
[----:B------:R-:W-:Y:S01]  /*6cf0*/  HADD2.F32 R75, -RZ, R74.H1_H1 ;  /* 0x3000004aff4b7230 */ /* 0x000fe20000004100 */
[-C--:B------:R-:W-:Y:S01]  /*6d00*/  F2FP.F16.E4M3.UNPACK_B R78, R141.reuse ;  /* 0x0000008dff4e723e */ /* 0x080fe200020006ff */
[----:B------:R-:W-:Y:S01]  /*6d10*/  BSSY.RECONVERGENT B0, `(.L_x_123) ;  /* 0x000011d000007945 */ /* 0x000fe20003800200 */
[----:B------:R-:W-:Y:S01]  /*6d20*/  F2FP.F16.E4M3.UNPACK_B R80, R141.H1 ;  /* 0x0000008dff50723e */ /* 0x000fe200030006ff */
[----:B------:R-:W-:Y:S01]  /*6d30*/  HADD2.F32 R74, -RZ, R76.H0_H0 ;  /* 0x2000004cff4a7230 */ /* 0x000fe20000004100 */
[-C--:B------:R-:W-:Y:S01]  /*6d40*/  F2FP.F16.E4M3.UNPACK_B R82, R142.reuse ;  /* 0x0000008eff52723e */ /* 0x080fe200020006ff */
[--C-:B------:R-:W-:Y:S01]  /*6d50*/  HADD2.F32 R77, -RZ, R78.reuse.H0_H0 ;  /* 0x2000004eff4d7230 */ /* 0x100fe20000004100 */
[----:B------:R-:W-:Y:S01]  /*6d60*/  F2FP.F16.E4M3.UNPACK_B R84, R142.H1 ;  /* 0x0000008eff54723e */ /* 0x000fe200030006ff */
[----:B------:R-:W-:Y:S01]  /*6d70*/  HADD2.F32 R78, -RZ, R78.H1_H1 ;  /* 0x3000004eff4e7230 */ /* 0x000fe20000004100 */
[-C--:B------:R-:W-:Y:S01]  /*6d80*/  F2FP.F16.E4M3.UNPACK_B R86, R143.reuse ;  /* 0x0000008fff56723e */ /* 0x080fe200020006ff */
[----:B-12---:R-:W3:Y:S01]  /*6d90*/  LDTM.x64 R4, tmem[UR4] ;  /* 0x00000004000479ee */ /* 0x006ee20008340000 */
[----:B------:R-:W-:Y:S01]  /*6da0*/  F2FP.F16.E4M3.UNPACK_B R88, R143.H1 ;  /* 0x0000008fff58723e */ /* 0x000fe200030006ff */
[----:B------:R-:W-:Y:S01]  /*6db0*/  HADD2.F32 R76, -RZ, R76.H1_H1 ;  /* 0x3000004cff4c7230 */ /* 0x000fe20000004100 */
[-C--:B------:R-:W-:Y:S01]  /*6dc0*/  F2FP.F16.E4M3.UNPACK_B R90, R144.reuse ;  /* 0x00000090ff5a723e */ /* 0x080fe200020006ff */
[----:B------:R-:W-:Y:S01]  /*6dd0*/  HADD2.F32 R79, -RZ, R80.H0_H0 ;  /* 0x20000050ff4f7230 */ /* 0x000fe20000004100 */
[----:B------:R-:W-:Y:S01]  /*6de0*/  F2FP.F16.E4M3.UNPACK_B R92, R144.H1 ;  /* 0x00000090ff5c723e */ /* 0x000fe200030006ff */
[--C-:B------:R-:W-:Y:S01]  /*6df0*/  HADD2.F32 R81, -RZ, R82.reuse.H0_H0 ;  /* 0x20000052ff517230 */ /* 0x100fe20000004100 */
[----:B------:R-:W-:Y:S01]  /*6e00*/  ISETP.NE.AND P6, PT, R172, RZ, PT ;  /* 0x000000ffac00720c */ /* 0x000fe20003fc5270 */
[----:B------:R-:W-:Y:S01]  /*6e10*/  HADD2.F32 R82, -RZ, R82.H1_H1 ;  /* 0x30000052ff527230 */ /* 0x000fe20000004100 */
[----:B------:R-:W-:Y:S01]  /*6e20*/  SHF.L.U32 R194, R164, 0x4, RZ ;  /* 0x00000004a4c27819 */ /* 0x000fe200000006ff */
[--C-:B------:R-:W-:Y:S01]  /*6e30*/  HADD2.F32 R85, -RZ, R86.reuse.H0_H0 ;  /* 0x20000056ff557230 */ /* 0x100fe20000004100 */
[----:B------:R-:W-:Y:S01]  /*6e40*/  SHF.L.U32 R202, R163, 0x4, RZ ;  /* 0x00000004a3ca7819 */ /* 0x000fe200000006ff */
[----:B------:R-:W-:Y:S01]  /*6e50*/  HADD2.F32 R86, -RZ, R86.H1_H1 ;  /* 0x30000056ff567230 */ /* 0x000fe20000004100 */
[C---:B------:R-:W-:Y:S01]  /*6e60*/  IADD3 R179, PT, PT, R171.reuse, R194, RZ ;  /* 0x000000c2abb37210 */ /* 0x040fe20007ffe0ff */
[--C-:B------:R-:W-:Y:S01]  /*6e70*/  HADD2.F32 R89, -RZ, R90.reuse.H0_H0 ;  /* 0x2000005aff597230 */ /* 0x100fe20000004100 */
[----:B------:R-:W-:Y:S01]  /*6e80*/  IADD3 R185, PT, PT, R171, R202, RZ ;  /* 0x000000caabb97210 */ /* 0x000fe20007ffe0ff */
[----:B------:R-:W-:Y:S01]  /*6e90*/  HADD2.F32 R90, -RZ, R90.H1_H1 ;  /* 0x3000005aff5a7230 */ /* 0x000fe20000004100 */
[----:B------:R-:W-:Y:S01]  /*6ea0*/  SHF.L.U32 R200, R169, 0x4, RZ ;  /* 0x00000004a9c87819 */ /* 0x000fe200000006ff */
[----:B------:R-:W-:Y:S01]  /*6eb0*/  HADD2.F32 R80, -RZ, R80.H1_H1 ;  /* 0x30000050ff507230 */ /* 0x000fe20000004100 */
[----:B------:R-:W-:Y:S01]  /*6ec0*/  F2FP.F16.E4M3.UNPACK_B R94, R145 ;  /* 0x00000091ff5e723e */ /* 0x000fe200020006ff */
[--C-:B------:R-:W-:Y:S01]  /*6ed0*/  HADD2.F32 R83, -RZ, R84.reuse.H0_H0 ;  /* 0x20000054ff537230 */ /* 0x100fe20000004100 */
[----:B------:R-:W-:Y:S01]  /*6ee0*/  IADD3 R184, PT, PT, R200, R179, RZ ;  /* 0x000000b3c8b87210 */ /* 0x000fe20007ffe0ff */
[----:B------:R-:W-:Y:S01]  /*6ef0*/  HADD2.F32 R84, -RZ, R84.H1_H1 ;  /* 0x30000054ff547230 */ /* 0x000fe20000004100 */
[----:B------:R-:W-:Y:S01]  /*6f00*/  F2FP.F16.E4M3.UNPACK_B R98, R146 ;  /* 0x00000092ff62723e */ /* 0x000fe200020006ff */
[C---:B---3--:R-:W-:Y:S01]  /*6f10*/  FMUL R0, R70.reuse, R4 ;  /* 0x0000000446007220 */ /* 0x048fe20000400000 */
[C---:B------:R-:W-:Y:S01]  /*6f20*/  FMUL R2, R70.reuse, R5 ;  /* 0x0000000546027220 */ /* 0x040fe20000400000 */
[C---:B------:R-:W-:Y:S01]  /*6f30*/  FMUL R4, R70.reuse, R8 ;  /* 0x0000000846047220 */ /* 0x040fe20000400000 */
[C---:B------:R-:W-:Y:S01]  /*6f40*/  FMUL R5, R70.reuse, R9 ;  /* 0x0000000946057220 */ /* 0x040fe20000400000 */
[C---:B------:R-:W-:Y:S01]  /*6f50*/  FFMA R0, R73.reuse, R72, R0 ;  /* 0x0000004849007223 */ /* 0x040fe20000000000 */
[C---:B------:R-:W-:Y:S01]  /*6f60*/  FFMA R2, R73.reuse, R75, R2 ;  /* 0x0000004b49027223 */ /* 0x040fe20000000002 */
[C---:B------:R-:W-:Y:S01]  /*6f70*/  FMUL R8, R70.reuse, R12 ;  /* 0x0000000c46087220 */ /* 0x040fe20000400000 */
[C---:B------:R-:W-:Y:S01]  /*6f80*/  FMUL R9, R70.reuse, R13 ;  /* 0x0000000d46097220 */ /* 0x040fe20000400000 */
[C---:B------:R-:W-:Y:S01]  /*6f90*/  FMUL R12, R70.reuse, R16 ;  /* 0x00000010460c7220 */ /* 0x040fe20000400000 */
[C---:B------:R-:W-:Y:S01]  /*6fa0*/  FMUL R13, R70.reuse, R17 ;  /* 0x00000011460d7220 */ /* 0x040fe20000400000 */
[C---:B------:R-:W-:Y:S01]  /*6fb0*/  FMUL R16, R70.reuse, R20 ;  /* 0x0000001446107220 */ /* 0x040fe20000400000 */
[C---:B------:R-:W-:Y:S01]  /*6fc0*/  FMUL R17, R70.reuse, R21 ;  /* 0x0000001546117220 */ /* 0x040fe20000400000 */
[--C-:B------:R-:W-:Y:S02]  /*6fd0*/  HADD2.F32 R93, -RZ, R94.reuse.H0_H0 ;  /* 0x2000005eff5d7230 */ /* 0x100fe40000004100 */
[C---:B------:R-:W-:Y:S01]  /*6fe0*/  FMUL R20, R70.reuse, R24 ;  /* 0x0000001846147220 */ /* 0x040fe20000400000 */
[----:B------:R-:W-:Y:S02]  /*6ff0*/  HADD2.F32 R94, -RZ, R94.H1_H1 ;  /* 0x3000005eff5e7230 */ /* 0x000fe40000004100 */
[C---:B------:R-:W-:Y:S01]  /*7000*/  FMUL R21, R70.reuse, R25 ;  /* 0x0000001946157220 */ /* 0x040fe20000400000 */
[--C-:B------:R-:W-:Y:S02]  /*7010*/  HADD2.F32 R97, -RZ, R98.reuse.H0_H0 ;  /* 0x20000062ff617230 */ /* 0x100fe40000004100 */
[C---:B------:R-:W-:Y:S01]  /*7020*/  FMUL R24, R70.reuse, R28 ;  /* 0x0000001c46187220 */ /* 0x040fe20000400000 */
[----:B------:R-:W-:Y:S02]  /*7030*/  HADD2.F32 R98, -RZ, R98.H1_H1 ;  /* 0x30000062ff627230 */ /* 0x000fe40000004100 */
[C---:B------:R-:W-:Y:S01]  /*7040*/  FMUL R25, R70.reuse, R29 ;  /* 0x0000001d46197220 */ /* 0x040fe20000400000 */
[C---:B------:R-:W-:Y:S01]  /*7050*/  FMUL R28, R70.reuse, R32 ;  /* 0x00000020461c7220 */ /* 0x040fe20000400000 */
[C---:B------:R-:W-:Y:S01]  /*7060*/  FMUL R29, R70.reuse, R33 ;  /* 0x00000021461d7220 */ /* 0x040fe20000400000 */
[C---:B------:R-:W-:Y:S01]  /*7070*/  FMUL R32, R70.reuse, R36 ;  /* 0x0000002446207220 */ /* 0x040fe20000400000 */
[----:B------:R-:W-:Y:S01]  /*7080*/  F2FP.F16.E4M3.UNPACK_B R96, R145.H1 ;  /* 0x00000091ff60723e */ /* 0x000fe200030006ff */
[C---:B------:R-:W-:Y:S01]  /*7090*/  FMUL R33, R70.reuse, R37 ;  /* 0x0000002546217220 */ /* 0x040fe20000400000 */
[C---:B------:R-:W-:Y:S01]  /*70a0*/  FMUL R36, R70.reuse, R40 ;  /* 0x0000002846247220 */ /* 0x040fe20000400000 */
[----:B------:R-:W-:Y:S01]  /*70b0*/  F2FP.F16.E4M3.UNPACK_B R100, R146.H1 ;  /* 0x00000092ff64723e */ /* 0x000fe200030006ff */
[C---:B------:R-:W-:Y:S01]  /*70c0*/  FMUL R37, R70.reuse, R41 ;  /* 0x0000002946257220 */ /* 0x040fe20000400000 */
[C---:B------:R-:W-:Y:S01]  /*70d0*/  FMUL R40, R70.reuse, R44 ;  /* 0x0000002c46287220 */ /* 0x040fe20000400000 */
[----:B------:R-:W-:Y:S01]  /*70e0*/  F2FP.F16.E4M3.UNPACK_B R102, R147 ;  /* 0x00000093ff66723e */ /* 0x000fe200020006ff */
[C---:B------:R-:W-:Y:S01]  /*70f0*/  FMUL R41, R70.reuse, R45 ;  /* 0x0000002d46297220 */ /* 0x040fe20000400000 */
[C---:B------:R-:W-:Y:S01]  /*7100*/  FMUL R44, R70.reuse, R48 ;  /* 0x00000030462c7220 */ /* 0x040fe20000400000 */
[----:B------:R-:W-:Y:S01]  /*7110*/  F2FP.F16.E4M3.UNPACK_B R104, R147.H1 ;  /* 0x00000093ff68723e */ /* 0x000fe200030006ff */
[C---:B------:R-:W-:Y:S01]  /*7120*/  FMUL R45, R70.reuse, R49 ;  /* 0x00000031462d7220 */ /* 0x040fe20000400000 */
[--C-:B------:R-:W-:Y:S02]  /*7130*/  HADD2.F32 R101, -RZ, R102.reuse.H0_H0 ;  /* 0x20000066ff657230 */ /* 0x100fe40000004100 */
[C---:B------:R-:W-:Y:S01]  /*7140*/  FMUL R48, R70.reuse, R52 ;  /* 0x0000003446307220 */ /* 0x040fe20000400000 */
[----:B------:R-:W-:Y:S01]  /*7150*/  F2FP.F16.E4M3.UNPACK_B R106, R148 ;  /* 0x00000094ff6a723e */ /* 0x000fe200020006ff */
[----:B------:R-:W-:Y:S02]  /*7160*/  HADD2.F32 R102, -RZ, R102.H1_H1 ;  /* 0x30000066ff667230 */ /* 0x000fe40000004100 */
[C---:B------:R-:W-:Y:S01]  /*7170*/  FMUL R49, R70.reuse, R53 ;  /* 0x0000003546317220 */ /* 0x040fe20000400000 */
[C---:B------:R-:W-:Y:S01]  /*7180*/  FMUL R52, R70.reuse, R56 ;  /* 0x0000003846347220 */ /* 0x040fe20000400000 */
[----:B------:R-:W-:Y:S01]  /*7190*/  F2FP.F16.E4M3.UNPACK_B R108, R148.H1 ;  /* 0x00000094ff6c723e */ /* 0x000fe200030006ff */
[--C-:B------:R-:W-:Y:S02]  /*71a0*/  HADD2.F32 R105, -RZ, R106.reuse.H0_H0 ;  /* 0x2000006aff697230 */ /* 0x100fe40000004100 */
[C---:B------:R-:W-:Y:S01]  /*71b0*/  FMUL R53, R70.reuse, R57 ;  /* 0x0000003946357220 */ /* 0x040fe20000400000 */
[----:B------:R-:W-:Y:S02]  /*71c0*/  HADD2.F32 R106, -RZ, R106.H1_H1 ;  /* 0x3000006aff6a7230 */ /* 0x000fe40000004100 */
        /* <DEDUP_REMOVED lines=11> */
[C---:B------:R-:W-:Y:S01]  /*7280*/  FFMA R3, R73.reuse, R74, R3 ;  /* 0x0000004a49037223 */ /* 0x040fe20000000003 */
[----:B------:R-:W-:Y:S01]  /*7290*/  F2FP.F16.E4M3.UNPACK_B R116, R150.H1 ;  /* 0x00000096ff74723e */ /* 0x000fe200030006ff */
[--C-:B------:R-:W-:Y:S02]  /*72a0*/  HADD2.F32 R113, -RZ, R114.reuse.H0_H0 ;  /* 0x20000072ff717230 */ /* 0x100fe40000004100 */
[C---:B------:R-:W-:Y:S01]  /*72b0*/  FFMA R7, R73.reuse, R76, R7 ;  /* 0x0000004c49077223 */ /* 0x040fe20000000007 */
[C---:B------:R-:W-:Y:S01]  /*72c0*/  FFMA R4, R73.reuse, R77, R4 ;  /* 0x0000004d49047223 */ /* 0x040fe20000000004 */
[----:B------:R-:W-:Y:S01]  /*72d0*/  F2FP.F16.E4M3.UNPACK_B R118, R151 ;  /* 0x00000097ff76723e */ /* 0x000fe200020006ff */
[----:B------:R-:W-:Y:S01]  /*72e0*/  FFMA R5, R73, R78, R5 ;  /* 0x0000004e49057223 */ /* 0x000fe20000000005 */
[----:B------:R-:W-:Y:S01]  /*72f0*/  HADD2.F32 R114, -RZ, R114.H1_H1 ;  /* 0x30000072ff727230 */ /* 0x000fe20000004100 */
[----:B------:R-:W-:Y:S01]  /*7300*/  F2FP.SATFINITE.E4M3.F32.PACK_AB_MERGE_C R173, R7, R3, RZ ;  /* 0x0000000307ad723e */ /* 0x000fe200048070ff */
[C---:B------:R-:W-:Y:S01]  /*7310*/  FMUL R6, R70.reuse, R10 ;  /* 0x0000000a46067220 */ /* 0x040fe20000400000 */
[--C-:B------:R-:W-:Y:S02]  /*7320*/  HADD2.F32 R117, -RZ, R118.reuse.H0_H0 ;  /* 0x20000076ff757230 */ /* 0x100fe40000004100 */
[----:B------:R-:W-:Y:S01]  /*7330*/  FMUL R11, R70, R11 ;  /* 0x0000000b460b7220 */ /* 0x000fe20000400000 */
[----:B------:R-:W-:Y:S01]  /*7340*/  F2FP.SATFINITE.E4M3.F32.PACK_AB_MERGE_C R172, R2, R0, R173 ;  /* 0x0000000002ac723e */ /* 0x000fe200048070ad */
[C---:B------:R-:W-:Y:S01]  /*7350*/  FFMA R6, R73.reuse, R79, R6 ;  /* 0x0000004f49067223 */ /* 0x040fe20000000006 */
[----:B------:R-:W-:Y:S02]  /*7360*/  HADD2.F32 R118, -RZ, R118.H1_H1 ;  /* 0x30000076ff767230 */ /* 0x000fe40000004100 */
[C---:B------:R-:W-:Y:S01]  /*7370*/  FFMA R11, R73.reuse, R80, R11 ;  /* 0x00000050490b7223 */ /* 0x040fe2000000000b */
[C---:B------:R-:W-:Y:S01]  /*7380*/  FFMA R8, R73.reuse, R81, R8 ;  /* 0x0000005149087223 */ /* 0x040fe20000000008 */
[----:B------:R-:W-:Y:S01]  /*7390*/  F2FP.F16.E4M3.UNPACK_B R120, R151.H1 ;  /* 0x00000097ff78723e */ /* 0x000fe200030006ff */
[----:B------:R-:W-:Y:S01]  /*73a0*/  FFMA R9, R73, R82, R9 ;  /* 0x0000005249097223 */ /* 0x000fe20000000009 */
[C---:B------:R-:W-:Y:S01]  /*73b0*/  FMUL R10, R70.reuse, R14 ;  /* 0x0000000e460a7220 */ /* 0x040fe20000400000 */
[----:B------:R-:W-:Y:S01]  /*73c0*/  F2FP.F16.E4M3.UNPACK_B R122, R152 ;  /* 0x00000098ff7a723e */ /* 0x000fe200020006ff */
[C---:B------:R-:W-:Y:S01]  /*73d0*/  FMUL R15, R70.reuse, R15 ;  /* 0x0000000f460f7220 */ /* 0x040fe20000400000 */
[----:B------:R-:W-:Y:S01]  /*73e0*/  HADD2.F32 R87, -RZ, R88.H0_H0 ;  /* 0x20000058ff577230 */ /* 0x000fe20000004100 */
[----:B------:R-:W-:Y:S01]  /*73f0*/  F2FP.SATFINITE.E4M3.F32.PACK_AB_MERGE_C R174, R11, R6, RZ ;  /* 0x000000060bae723e */ /* 0x000fe200048070ff */
[C---:B------:R-:W-:Y:S01]  /*7400*/  FFMA R10, R73.reuse, R83, R10 ;  /* 0x00000053490a7223 */ /* 0x040fe2000000000a */
[C---:B------:R-:W-:Y:S01]  /*7410*/  FFMA R15, R73.reuse, R84, R15 ;  /* 0x00000054490f7223 */ /* 0x040fe2000000000f */
[C---:B------:R-:W-:Y:S01]  /*7420*/  FFMA R12, R73.reuse, R85, R12 ;  /* 0x00000055490c7223 */ /* 0x040fe2000000000c */
[----:B------:R-:W-:Y:S01]  /*7430*/  F2FP.F16.E4M3.UNPACK_B R124, R152.H1 ;  /* 0x00000098ff7c723e */ /* 0x000fe200030006ff */
[----:B------:R-:W-:Y:S01]  /*7440*/  FFMA R13, R73, R86, R13 ;  /* 0x00000056490d7223 */ /* 0x000fe2000000000d */
[----:B------:R-:W-:Y:S01]  /*7450*/  F2FP.SATFINITE.E4M3.F32.PACK_AB_MERGE_C R173, R5, R4, R174 ;  /* 0x0000000405ad723e */ /* 0x000fe200048070ae */
[--C-:B------:R-:W-:Y:S01]  /*7460*/  HADD2.F32 R121, -RZ, R122.reuse.H0_H0 ;  /* 0x2000007aff797230 */ /* 0x100fe20000004100 */
[----:B------:R-:W-:Y:S01]  /*7470*/  F2FP.SATFINITE.E4M3.F32.PACK_AB_MERGE_C R174, R15, R10, RZ ;  /* 0x0000000a0fae723e */ /* 0x000fe200048070ff */
[----:B------:R-:W-:Y:S02]  /*7480*/  HADD2.F32 R122, -RZ, R122.H1_H1 ;  /* 0x3000007aff7a7230 */ /* 0x000fe40000004100 */
[C---:B------:R-:W-:Y:S01]  /*7490*/  FMUL R14, R70.reuse, R18 ;  /* 0x00000012460e7220 */ /* 0x040fe20000400000 */
[----:B------:R-:W-:Y:S01]  /*74a0*/  HADD2.F32 R88, -RZ, R88.H1_H1 ;  /* 0x30000058ff587230 */ /* 0x000fe20000004100 */
[----:B------:R-:W-:Y:S01]  /*74b0*/  F2FP.SATFINITE.E4M3.F32.PACK_AB_MERGE_C R174, R9, R8, R174 ;  /* 0x0000000809ae723e */ /* 0x000fe200048070ae */
[C---:B------:R-:W-:Y:S01]  /*74c0*/  FMUL R19, R70.reuse, R19 ;  /* 0x0000001346137220 */ /* 0x040fe20000400000 */
[--C-:B------:R-:W-:Y:S02]  /*74d0*/  HADD2.F32 R91, -RZ, R92.reuse.H0_H0 ;  /* 0x2000005cff5b7230 */ /* 0x100fe40000004100 */
[C---:B------:R-:W-:Y:S01]  /*74e0*/  FFMA R14, R73.reuse, R87, R14 ;  /* 0x00000057490e7223 */ /* 0x040fe2000000000e */
[----:B------:R-:W-:Y:S02]  /*74f0*/  HADD2.F32 R92, -RZ, R92.H1_H1 ;  /* 0x3000005cff5c7230 */ /* 0x000fe40000004100 */
[C---:B------:R-:W-:Y:S01]  /*7500*/  FFMA R19, R73.reuse, R88, R19 ;  /* 0x0000005849137223 */ /* 0x040fe20000000013 */
[C---:B------:R-:W-:Y:S01]  /*7510*/  FFMA R16, R73.reuse, R89, R16 ;  /* 0x0000005949107223 */ /* 0x040fe20000000010 */
        /* <DEDUP_REMOVED lines=17> */
[----:B------:R1:W-:Y:S01]  /*7630*/  STS.128 [R137+UR44+0x4400], R172 ;  /* 0x004400ac89007988 */ /* 0x0003e20008000c2c */
[----:B------:R-:W-:Y:S01]  /*7640*/  F2FP.SATFINITE.E4M3.F32.PACK_AB_MERGE_C R180, R17, R16, R180 ;  /* 0x0000001011b4723e */ /* 0x000fe200048070b4 */
[C---:B------:R-:W-:Y:S01]  /*7650*/  FFMA R22, R73.reuse, R95, R22 ;  /* 0x0000005f49167223 */ /* 0x040fe20000000016 */
[C---:B------:R-:W-:Y:S01]  /*7660*/  FMUL R27, R70.reuse, R27 ;  /* 0x0000001b461b7220 */ /* 0x040fe20000400000 */
[--C-:B------:R-:W-:Y:S02]  /*7670*/  HADD2.F32 R99, -RZ, R100.reuse.H0_H0 ;  /* 0x20000064ff637230 */ /* 0x100fe40000004100 */
[C---:B------:R-:W-:Y:S01]  /*7680*/  FMUL R26, R70.reuse, R30 ;  /* 0x0000001e461a7220 */ /* 0x040fe20000400000 */
[----:B------:R-:W-:Y:S02]  /*7690*/  HADD2.F32 R100, -RZ, R100.H1_H1 ;  /* 0x30000064ff647230 */ /* 0x000fe40000004100 */
[C---:B------:R-:W-:Y:S01]  /*76a0*/  FFMA R27, R73.reuse, R96, R27 ;  /* 0x00000060491b7223 */ /* 0x040fe2000000001b */
[C---:B------:R-:W-:Y:S01]  /*76b0*/  FFMA R24, R73.reuse, R97, R24 ;  /* 0x0000006149187223 */ /* 0x040fe20000000018 */
[C---:B------:R-:W-:Y:S01]  /*76c0*/  FFMA R25, R73.reuse, R98, R25 ;  /* 0x0000006249197223 */ /* 0x040fe20000000019 */
[----:B------:R-:W-:Y:S01]  /*76d0*/  F2FP.F16.E4M3.UNPACK_B R130, R154 ;  /* 0x0000009aff82723e */ /* 0x000fe200020006ff */
[----:B------:R-:W-:Y:S01]  /*76e0*/  FFMA R26, R73, R99, R26 ;  /* 0x00000063491a7223 */ /* 0x000fe2000000001a */
[----:B------:R-:W-:Y:S01]  /*76f0*/  F2FP.SATFINITE.E4M3.F32.PACK_AB_MERGE_C R181, R27, R22, RZ ;  /* 0x000000161bb5723e */ /* 0x000fe200048070ff */
[C---:B------:R-:W-:Y:S01]  /*7700*/  FMUL R31, R70.reuse, R31 ;  /* 0x0000001f461f7220 */ /* 0x040fe20000400000 */
[--C-:B------:R-:W-:Y:S02]  /*7710*/  HADD2.F32 R103, -RZ, R104.reuse.H0_H0 ;  /* 0x20000068ff677230 */ /* 0x100fe40000004100 */
[C---:B------:R-:W-:Y:S01]  /*7720*/  FMUL R30, R70.reuse, R34 ;  /* 0x00000022461e7220 */ /* 0x040fe20000400000 */
[----:B------:R-:W-:Y:S01]  /*7730*/  HADD2.F32 R104, -RZ, R104.H1_H1 ;  /* 0x30000068ff687230 */ /* 0x000fe20000004100 */
[----:B------:R-:W-:Y:S01]  /*7740*/  F2FP.SATFINITE.E4M3.F32.PACK_AB_MERGE_C R181, R21, R20, R181 ;  /* 0x0000001415b5723e */ /* 0x000fe200048070b5 */
[C---:B------:R-:W-:Y:S01]  /*7750*/  FFMA R31, R73.reuse, R100, R31 ;  /* 0x00000064491f7223 */ /* 0x040fe2000000001f */
[C---:B------:R-:W-:Y:S01]  /*7760*/  FFMA R28, R73.reuse, R101, R28 ;  /* 0x00000065491c7223 */ /* 0x040fe2000000001c */
[C---:B------:R-:W-:Y:S01]  /*7770*/  FFMA R29, R73.reuse, R102, R29 ;  /* 0x00000066491d7223 */ /* 0x040fe2000000001d */
[----:B------:R-:W-:Y:S01]  /*7780*/  F2FP.F16.E4M3.UNPACK_B R132, R154.H1 ;  /* 0x0000009aff84723e */ /* 0x000fe200030006ff */
[----:B------:R-:W-:Y:S01]  /*7790*/  FFMA R30, R73, R103, R30 ;  /* 0x00000067491e7223 */ /* 0x000fe2000000001e */
[----:B------:R-:W-:Y:S01]  /*77a0*/  F2FP.SATFINITE.E4M3.F32.PACK_AB_MERGE_C R182, R31, R26, RZ ;  /* 0x0000001a1fb6723e */ /* 0x000fe200048070ff */
[----:B------:R-:W-:Y:S02]  /*77b0*/  HADD2.F32 R129, -RZ, R130.H0_H0 ;  /* 0x20000082ff817230 */ /* 0x000fe40000004100 */
[C---:B------:R-:W-:Y:S01]  /*77c0*/  FMUL R35, R70.reuse, R35 ;  /* 0x0000002346237220 */ /* 0x040fe20000400000 */
[----:B------:R-:W-:Y:S01]  /*77d0*/  HADD2.F32 R107, -RZ, R108.H0_H0 ;  /* 0x2000006cff6b7230 */ /* 0x000fe20000004100 */
[----:B------:R-:W-:Y:S01]  /*77e0*/  F2FP.SATFINITE.E4M3.F32.PACK_AB_MERGE_C R182, R25, R24, R182 ;  /* 0x0000001819b6723e */ /* 0x000fe200048070b6 */
[----:B------:R-:W-:Y:S02]  /*77f0*/  HADD2.F32 R130, -RZ, R130.H1_H1 ;  /* 0x30000082ff827230 */ /* 0x000fe40000004100 */
[C---:B------:R-:W-:Y:S01]  /*7800*/  FFMA R35, R73.reuse, R104, R35 ;  /* 0x0000006849237223 */ /* 0x040fe20000000023 */
[C---:B------:R-:W-:Y:S01]  /*7810*/  FFMA R32, R73.reuse, R105, R32 ;  /* 0x0000006949207223 */ /* 0x040fe20000000020 */
[----:B------:R-:W-:Y:S01]  /*7820*/  FFMA R33, R73, R106, R33 ;  /* 0x0000006a49217223 */ /* 0x000fe20000000021 */
[----:B------:R-:W-:Y:S02]  /*7830*/  HADD2.F32 R108, -RZ, R108.H1_H1 ;  /* 0x3000006cff6c7230 */ /* 0x000fe40000004100 */
        /* <DEDUP_REMOVED lines=16> */
[----:B------:R1:W-:Y:S01]  /*7940*/  STS.128 [R179+0x4010], R180 ;  /* 0x004010b4b3007388 */ /* 0x0003e20000000c00 */
[----:B------:R-:W-:Y:S01]  /*7950*/  F2FP.SATFINITE.E4M3.F32.PACK_AB_MERGE_C R188, R33, R32, R188 ;  /* 0x0000002021bc723e */ /* 0x000fe200048070bc */
[C---:B------:R-:W-:Y:S01]  /*7960*/  FFMA R38, R73.reuse, R111, R38 ;  /* 0x0000006f49267223 */ /* 0x040fe20000000026 */
[C---:B------:R-:W-:Y:S01]  /*7970*/  FMUL R43, R70.reuse, R43 ;  /* 0x0000002b462b7220 */ /* 0x040fe20000400000 */
[--C-:B------:R-:W-:Y:S02]  /*7980*/  HADD2.F32 R115, -RZ, R116.reuse.H0_H0 ;  /* 0x20000074ff737230 */ /* 0x100fe40000004100 */
[----:B------:R-:W-:Y:S01]  /*7990*/  FMUL R42, R70, R46 ;  /* 0x0000002e462a7220 */ /* 0x000fe20000400000 */
[----:B------:R-:W-:Y:S02]  /*79a0*/  HADD2.F32 R116, -RZ, R116.H1_H1 ;  /* 0x30000074ff747230 */ /* 0x000fe40000004100 */
[C---:B------:R-:W-:Y:S01]  /*79b0*/  FFMA R43, R73.reuse, R112, R43 ;  /* 0x00000070492b7223 */ /* 0x040fe2000000002b */
[C---:B------:R-:W-:Y:S01]  /*79c0*/  FFMA R40, R73.reuse, R113, R40 ;  /* 0x0000007149287223 */ /* 0x040fe20000000028 */
[C---:B------:R-:W-:Y:S01]  /*79d0*/  FFMA R41, R73.reuse, R114, R41 ;  /* 0x0000007249297223 */ /* 0x040fe20000000029 */
[----:B------:R-:W-:Y:S01]  /*79e0*/  ISETP.NE.AND P0, PT, R178, RZ, PT ;  /* 0x000000ffb200720c */ /* 0x000fe20003f05270 */
        /* <DEDUP_REMOVED lines=10> */
[C---:B------:R-:W-:Y:S01]  /*7a90*/  FMUL R51, R70.reuse, R51 ;  /* 0x0000003346337220 */ /* 0x040fe20000400000 */
[--C-:B------:R-:W-:Y:S02]  /*7aa0*/  HADD2.F32 R123, -RZ, R124.reuse.H0_H0 ;  /* 0x2000007cff7b7230 */ /* 0x100fe40000004100 */
[C---:B------:R-:W-:Y:S01]  /*7ab0*/  FFMA R46, R73.reuse, R119, R46 ;  /* 0x00000077492e7223 */ /* 0x040fe2000000002e */
[----:B------:R-:W-:Y:S02]  /*7ac0*/  HADD2.F32 R124, -RZ, R124.H1_H1 ;  /* 0x3000007cff7c7230 */ /* 0x000fe40000004100 */
[C---:B------:R-:W-:Y:S01]  /*7ad0*/  FMUL R50, R70.reuse, R54 ;  /* 0x0000003646327220 */ /* 0x040fe20000400000 */
[C---:B------:R-:W-:Y:S01]  /*7ae0*/  FFMA R51, R73.reuse, R120, R51 ;  /* 0x0000007849337223 */ /* 0x040fe20000000033 */
[C---:B------:R-:W-:Y:S01]  /*7af0*/  FMUL R55, R70.reuse, R55 ;  /* 0x0000003746377220 */ /* 0x040fe20000400000 */
[C---:B------:R-:W-:Y:S01]  /*7b00*/  FFMA R48, R73.reuse, R121, R48 ;  /* 0x0000007949307223 */ /* 0x040fe20000000030 */
[C---:B------:R-:W-:Y:S01]  /*7b10*/  FFMA R49, R73.reuse, R122, R49 ;  /* 0x0000007a49317223 */ /* 0x040fe20000000031 */
        /* <DEDUP_REMOVED lines=20> */
[----:B------:R-:W-:Y:S01]  /*7c60*/  FFMA R63, R73, R132, R63 ;  /* 0x00000084493f7223 */ /* 0x000fe2000000003f */
[----:B------:R-:W-:Y:S01]  /*7c70*/  FMUL R67, R70, R67 ;  /* 0x0000004346437220 */ /* 0x000fe20000400000 */
[----:B------:R-:W-:Y:S01]  /*7c80*/  F2FP.SATFINITE.E4M3.F32.PACK_AB_MERGE_C R190, R47, R42, RZ ;  /* 0x0000002a2fbe723e */ /* 0x000fe200048070ff */
[----:B------:R-:W-:Y:S01]  /*7c90*/  FFMA R60, R73, R133, R60 ;  /* 0x00000085493c7223 */ /* 0x000fe2000000003c */
[----:B------:R-:W-:Y:S01]  /*7ca0*/  F2FP.SATFINITE.E4M3.F32.PACK_AB_MERGE_C R191, R51, R46, RZ ;  /* 0x0000002e33bf723e */ /* 0x000fe200048070ff */
[C---:B------:R-:W-:Y:S01]  /*7cb0*/  FFMA R61, R73.reuse, R134, R61 ;  /* 0x00000086493d7223 */ /* 0x040fe2000000003d */
[C---:B------:R-:W-:Y:S01]  /*7cc0*/  FFMA R62, R73.reuse, R135, R62 ;  /* 0x00000087493e7223 */ /* 0x040fe2000000003e */
[----:B------:R-:W-:Y:S01]  /*7cd0*/  FFMA R67, R73, R136, R67 ;  /* 0x0000008849437223 */ /* 0x000fe20000000043 */
[----:B------:R-:W-:Y:S02]  /*7ce0*/  F2FP.SATFINITE.E4M3.F32.PACK_AB_MERGE_C R190, R41, R40, R190 ;  /* 0x0000002829be723e */ /* 0x000fe400048070be */
[----:B------:R-:W-:Y:S02]  /*7cf0*/  F2FP.SATFINITE.E4M3.F32.PACK_AB_MERGE_C R191, R45, R44, R191 ;  /* 0x0000002c2dbf723e */ /* 0x000fe400048070bf */
[----:B------:R-:W-:Y:S02]  /*7d00*/  F2FP.SATFINITE.E4M3.F32.PACK_AB_MERGE_C R196, R55, R50, RZ ;  /* 0x0000003237c4723e */ /* 0x000fe400048070ff */
[----:B------:R-:W-:Y:S01]  /*7d10*/  F2FP.SATFINITE.E4M3.F32.PACK_AB_MERGE_C R197, R59, R54, RZ ;  /* 0x000000363bc5723e */ /* 0x000fe200048070ff */
[----:B------:R1:W-:Y:S01]  /*7d20*/  STS.128 [R185+0x4020], R188 ;  /* 0x004020bcb9007388 */ /* 0x0003e20000000c00 */
[----:B------:R-:W-:Y:S02]  /*7d30*/  F2FP.SATFINITE.E4M3.F32.PACK_AB_MERGE_C R198, R63, R58, RZ ;  /* 0x0000003a3fc6723e */ /* 0x000fe400048070ff */
[----:B------:R-:W-:Y:S02]  /*7d40*/  F2FP.SATFINITE.E4M3.F32.PACK_AB_MERGE_C R199, R67, R62, RZ ;  /* 0x0000003e43c7723e */ /* 0x000fe400048070ff */
[----:B------:R-:W-:Y:S02]  /*7d50*/  F2FP.SATFINITE.E4M3.F32.PACK_AB_MERGE_C R196, R49, R48, R196 ;  /* 0x0000003031c4723e */ /* 0x000fe400048070c4 */
[----:B------:R-:W-:Y:S02]  /*7d60*/  F2FP.SATFINITE.E4M3.F32.PACK_AB_MERGE_C R197, R53, R52, R197 ;  /* 0x0000003435c5723e */ /* 0x000fe400048070c5 */
[----:B------:R-:W-:Y:S02]  /*7d70*/  F2FP.SATFINITE.E4M3.F32.PACK_AB_MERGE_C R198, R57, R56, R198 ;  /* 0x0000003839c6723e */ /* 0x000fe400048070c6 */
[----:B------:R-:W-:Y:S02]  /*7d80*/  F2FP.SATFINITE.E4M3.F32.PACK_AB_MERGE_C R199, R61, R60, R199 ;  /* 0x0000003c3dc7723e */ /* 0x000fe400048070c7 */
[----:B------:R-:W-:Y:S02]  /*7d90*/  LEA R193, R166, UR44, 0x3 ;  /* 0x0000002ca6c17c11 */ /* 0x000fe4000f8e18ff */
[----:B------:R-:W-:Y:S01]  /*7da0*/  @P6 SHF.L.U32 R204, R165, 0x1f, RZ ;  /* 0x0000001fa5cc6819 */ /* 0x000fe200000006ff */
[----:B------:R1:W-:Y:S01]  /*7db0*/  STS.128 [R184+0x4010], R196 ;  /* 0x004010c4b8007388 */ /* 0x0003e20000000c00 */
[----:B------:R-:W-:Y:S01]  /*7dc0*/  @!PT LDS RZ, [RZ] ;  /* 0x00000000fffff984 */ /* 0x000fe20000000800 */
[----:B------:R-:W-:Y:S01]  /*7dd0*/  @!PT LDS RZ, [RZ] ;  /* 0x00000000fffff984 */ /* 0x000fe20000000800 */
[----:B------:R-:W-:Y:S01]  /*7de0*/  @!PT LDS RZ, [RZ] ;  /* 0x00000000fffff984 */ /* 0x000fe20000000800 */
[----:B------:R-:W-:Y:S01]  /*7df0*/  @!PT LDS RZ, [RZ] ;  /* 0x00000000fffff984 */ /* 0x000fe20000000800 */
[----:B------:R2:W-:Y:S07]  /*7e00*/  MEMBAR.ALL.CTA ;  /* 0x0000000000007992 */ /* 0x0005ee0000008000 */
[----:B--2---:R-:W2:Y:S02]  /*7e10*/  FENCE.VIEW.ASYNC.S ;  /* 0x00000000000073c6 */ /* 0x004ea40000000000 */
[----:B--2---:R-:W-:Y:S06]  /*7e20*/  BAR.SYNC.DEFER_BLOCKING 0x1, 0x80 ;  /* 0x0042000000007b1d */ /* 0x004fec0000010000 */
[----:B------:R-:W-:Y:S05]  /*7e30*/  @P0 BRA `(.L_x_124) ;  /* 0x0000000000280947 */ /* 0x000fea0003800000 */
[----:B------:R-:W2:Y:S01]  /*7e40*/  LDCU.64 UR6, c[0x0][0x348] ;  /* 0x00006900ff0677ac */ /* 0x000ea20008000a00 */
[----:B------:R-:W-:Y:S01]  /*7e50*/  UIADD3 UR4, UPT, UPT, UR44, 0x4400, URZ ;  /* 0x000044002c047890 */ /* 0x000fe2000fffe0ff */
[----:B------:R-:W-:Y:S05]  /*7e60*/  UMOV UR51, UR36 ;  /* 0x0000002400337c82 */ /* 0x000fea0008000000 */
[----:B------:R-:W-:Y:S04]  /*7e70*/  MOV R177, UR4 ;  /* 0x0000000400b17c02 */ /* 0x000fe80008000f00 */
[----:B------:R-:W-:Y:S01]  /*7e80*/  R2UR UR48, R177 ;  /* 0x00000000b13072ca */ /* 0x000fe200000e0000 */
[----:B--2---:R-:W-:Y:S04]  /*7e90*/  UIADD3 UR4, UP0, UPT, UR6, 0x680, URZ ;  /* 0x0000068006047890 */ /* 0x004fe8000ff1e0ff */
[----:B------:R-:W-:Y:S09]  /*7ea0*/  UIADD3.X UR5, UPT, UPT, URZ, UR7, URZ, UP0, !UPT ;  /* 0x00000007ff057290 */ /* 0x000ff200087fe4ff */
[----:B------:R2:W-:Y:S01]  /*7eb0*/  UTMASTG.3D [UR48], [UR4] ;  /* 0x00000030040073b5 */ /* 0x0005e20008010000 */
[----:B------:R0:W-:Y:S01]  /*7ec0*/  UTMACMDFLUSH ;  /* 0x00000000000079b7 */ /* 0x0001e20000000000 */
[----:B--2---:R-:W-:Y:S04]  /*7ed0*/  DEPBAR.LE SB0, 0x1 ;  /* 0x000080400000791a */ /* 0x004fe80000000000 */
.L_x_124:
[----:B------:R-:W-:Y:S05]  /*7ee0*/  BSYNC.RECONVERGENT B0 ;  /* 0x0000000000007941 */ /* 0x000fea0003800200 */
.L_x_123:
[----:B------:R-:W-:Y:S06]  /*7ef0*/  BAR.SYNC.DEFER_BLOCKING 0x1, 0x80 ;  /* 0x0042000000007b1d */ /* 0x000fec0000010000 */
[----:B------:R-:W2:Y:S01]  /*7f00*/  @P6 SYNCS.PHASECHK.TRANS64.TRYWAIT P0, [R193+URZ+0x180], R204 ;  /* 0x000180ccc10065a7 */ /* 0x000ea200080011ff */
[----:B------:R-:W-:Y:S01]  /*7f10*/  BSSY B1, `(.L_x_125) ;  /* 0x0000023000017945 */ /* 0x000fe20003800000 */
[----:B--2---:R-:W-:Y:S03]  /*7f20*/  @P6 SEL R187, RZ, 0x1, !P0 ;  /* 0x00000001ffbb6807 */ /* 0x004fe60004000000 */
[----:B------:R-:W-:Y:S05]  /*7f30*/  @!P6 BRA `(.L_x_126) ;  /* 0x000000000080e947 */ /* 0x000fea0003800000 */
[----:B------:R-:W-:Y:S01]  /*7f40*/  ISETP.NE.AND P1, PT, R192, RZ, PT ;  /* 0x000000ffc000720c */ /* 0x000fe20003f25270 */
[----:B------:R-:W-:Y:S01]  /*7f50*/  BSSY B0, `(.L_x_127) ;  /* 0x000000a000007945 */ /* 0x000fe20003800000 */
[----:B------:R-:W-:Y:S11]  /*7f60*/  ISETP.NE.AND P0, PT, R187, RZ, PT ;  /* 0x000000ffbb00720c */ /* 0x000ff60003f05270 */
[----:B------:R-:W-:Y:S04]  /*7f70*/  @P1 IMAD R3, R166, 0x2000, R171 ;  /* 0x00002000a6031824 */ /* 0x000fe800078e02ab */
[C---:B------:R-:W-:Y:S01]  /*7f80*/  @P1 IMAD.IADD R5, R3.reuse, 0x1, R194 ;  /* 0x0000000103051824 */ /* 0x040fe200078e02c2 */
[----:B------:R-:W-:Y:S03]  /*7f90*/  @P1 IADD3 R202, PT, PT, R3, R202, RZ ;  /* 0x000000ca03ca1210 */ /* 0x000fe60007ffe0ff */
[----:B------:R-:W-:Y:S01]  /*7fa0*/  @P1 IMAD.IADD R200, R200, 0x1, R5 ;  /* 0x00000001c8c81824 */ /* 0x000fe200078e0205 */
[----:B------:R-:W-:Y:S06]  /*7fb0*/  @P0 BRA `(.L_x_128) ;  /* 0x00000000000c0947 */ /* 0x000fec0003800000 */
[----:B------:R-:W-:Y:S04]  /*7fc0*/  SHF.L.U32 R0, R165, 0x1f, RZ ;  /* 0x0000001fa5007819 */ /* 0x000fe800000006ff */
[----:B------:R-:W2:Y:S02]  /*7fd0*/  SYNCS.PHASECHK.TRANS64.TRYWAIT P0, [R193+URZ+0x180], R0 ;  /* 0x00018000c10075a7 */ /* 0x000ea400080011ff */
[----:B--2---:R-:W-:Y:S05]  /*7fe0*/  @!P0 BRA `(.L_x_129) ;  /* 0x0000002400a08947 */ /* 0x004fea0003800000 */
.L_x_128:
[----:B------:R-:W-:Y:S05]  /*7ff0*/  BSYNC B0 ;  /* 0x0000000000007941 */ /* 0x000fea0003800000 */
.L_x_127:
[----:B------:R-:W-:Y:S01]  /*8000*/  ISETP.NE.AND P0, PT, R192, RZ, PT ;  /* 0x000000ffc000720c */ /* 0x000fe20003f05270 */
[----:B--2---:R-:W-:Y:S02]  /*8010*/  VIADD R193, R193, 0x190 ;  /* 0x00000190c1c17836 */ /* 0x004fe40000000000 */
[----:B------:R-:W-:Y:S02]  /*8020*/  IMAD.U32 R0, RZ, RZ, UR45 ;  /* 0x0000002dff007e24 */ /* 0x000fe4000f8e00ff */
[----:B------:R-:W-:Y:S03]  /*8030*/  VIADD R166, R166, 0x1 ;  /* 0x00000001a6a67836 */ /* 0x000fe60000000000 */
[----:B------:R-:W-:Y:S05]  /*8040*/  PRMT R0, R0, 0x654, R193 ;  /* 0x0000065400007816 */ /* 0x000fea00000000c1 */
[----:B------:R2:W3:Y:S04]  /*8050*/  @P0 LDS.128 R140, [R3] ;  /* 0x00000000038c0984 */ /* 0x0004e80000000c00 */
[----:B------:R2:W4:Y:S04]  /*8060*/  @P0 LDS.128 R144, [R5+0x10] ;  /* 0x0000100005900984 */ /* 0x0005280000000c00 */
        /* <DEDUP_REMOVED lines=12> */
[----:B--234-:R-:W-:Y:S02]  /*8130*/  LOP3.LUT R165, R165, R0, RZ, 0x3c, !PT ;  /* 0x00000000a5a57212 */ /* 0x01cfe400078e3cff */
.L_x_126:
[----:B------:R-:W-:Y:S05]  /*8140*/  BSYNC B1 ;  /* 0x0000000000017941 */ /* 0x000fea0003800000 */
.L_x_125:
[----:B------:R-:W-:Y:S05]  /*8150*/  VIADD R0, R71, 0x40 ;  /* 0x0000004047007836 */ /* 0x000fea0000000000 */
[----:B------:R-:W-:Y:S04]  /*8160*/  SHF.R.U32.HI R0, RZ, 0x15, R0 ;  /* 0x00000015ff007819 */ /* 0x000fe80000011600 */
[----:B------:R-:W-:Y:S11]  /*8170*/  LOP3.LUT P0, RZ, R0, 0x3, R159, 0x48, !PT ;  /* 0x0000000300ff7812 */ /* 0x000ff6000780489f */
[----:B------:R-:W-:Y:S02]  /*8180*/  @!UPT UIADD3 URZ, UPT, UPT, URZ, URZ, URZ ;  /* 0x000000fffffff290 */ /* 0x000fe4000fffe0ff */
        /* <DEDUP_REMOVED lines=8> */
[----:B------:R-:W5:Y:S01]  /*8210*/  LDCU.64 UR4, c[0x4][0x10] ;  /* 0x01000200ff0477ac */ /* 0x000f620008000a00 */
[----:B--2---:R-:W-:Y:S01]  /*8220*/  MOV R5, UR9 ;  /* 0x0000000900057c02 */ /* 0x004fe20008000f00 */
[----:B------:R-:W-:Y:S01]  /*8230*/  IMAD.U32 R4, RZ, RZ, UR8 ;  /* 0x00000008ff047e24 */ /* 0x000fe2000f8e00ff */
[----:B---3--:R-:W-:Y:S01]  /*8240*/  MOV R7, UR7 ;  /* 0x0000000700077c02 */ /* 0x008fe20008000f00 */
[----:B------:R-:W-:Y:S01]  /*8250*/  IMAD.U32 R6, RZ, RZ, UR6 ;  /* 0x00000006ff067e24 */ /* 0x000fe2000f8e00ff */
[----:B-----5:R-:W-:Y:S01]  /*8260*/  MOV R11, UR5 ;  /* 0x00000005000b7c02 */ /* 0x020fe20008000f00 */
[----:B------:R-:W-:Y:S02]  /*8270*/  IMAD.U32 R10, RZ, RZ, UR4 ;  /* 0x00000004ff0a7e24 */ /* 0x000fe4000f8e00ff */
[----:B------:R-:W-:Y:S07]  /*8280*/  LEPC R20, `(.L_x_130) ;  /* 0x000000001014794e */ /* 0x000fee0000000000 */
[----:B-1--4-:R-:W-:Y:S05]  /*8290*/  CALL.ABS.NOINC R2 ;  /* 0x0000000002007343 */ /* 0x012fea0003c00000 */
.L_x_130:
[----:B------:R-:W-:Y:S01]  /*82a0*/  ISETP.NE.AND P0, PT, R178, RZ, PT ;  /* 0x000000ffb200720c */ /* 0x000fe20003f05270 */
[----:B------:R-:W-:Y:S05]  /*82b0*/  WARPSYNC.ALL ;  /* 0x0000000000007948 */ /* 0x000fea0003800000 */
[----:B------:R-:W-:Y:S01]  /*82c0*/  R2UR UR4, R71 ;  /* 0x00000000470472ca */ /* 0x000fe200000e0000 */
[----:B------:R-:W-:Y:S01]  /*82d0*/  BSSY.RECONVERGENT B0, `(.L_x_131) ;  /* 0x000011e000007945 */ /* 0x000fe20003800200 */
[----:B------:R-:W-:Y:S02]  /*82e0*/  F2FP.F16.E4M3.UNPACK_B R11, R141 ;  /* 0x0000008dff0b723e */ /* 0x000fe400020006ff */
[----:B------:R-:W-:Y:S02]  /*82f0*/  F2FP.F16.E4M3.UNPACK_B R10, R142 ;  /* 0x0000008eff0a723e */ /* 0x000fe400020006ff */
[----:B------:R-:W-:Y:S01]  /*8300*/  F2FP.F16.E4M3.UNPACK_B R9, R143 ;  /* 0x0000008fff09723e */ /* 0x000fe200020006ff */
[--C-:B------:R-:W-:Y:S01]  /*8310*/  HADD2.F32 R74, -RZ, R11.reuse.H0_H0 ;  /* 0x2000000bff4a7230 */ /* 0x100fe20000004100 */
[----:B------:R-:W-:Y:S01]  /*8320*/  F2FP.F16.E4M3.UNPACK_B R8, R144 ;  /* 0x00000090ff08723e */ /* 0x000fe200020006ff */
[----:B------:R-:W-:Y:S01]  /*8330*/  HADD2.F32 R76, -RZ, R11.H1_H1 ;  /* 0x3000000bff4c7230 */ /* 0x000fe20000004100 */
[----:B------:R-:W-:Y:S01]  /*8340*/  F2FP.F16.E4M3.UNPACK_B R7, R145 ;  /* 0x00000091ff07723e */ /* 0x000fe200020006ff */
[--C-:B------:R-:W-:Y:S01]  /*8350*/  HADD2.F32 R77, -RZ, R10.reuse.H0_H0 ;  /* 0x2000000aff4d7230 */ /* 0x100fe20000004100 */
[----:B------:R-:W-:Y:S01]  /*8360*/  F2FP.F16.E4M3.UNPACK_B R6, R146 ;  /* 0x00000092ff06723e */ /* 0x000fe200020006ff */
[----:B------:R-:W-:Y:S01]  /*8370*/  HADD2.F32 R80, -RZ, R10.H1_H1 ;  /* 0x3000000aff507230 */ /* 0x000fe20000004100 */
[----:B------:R-:W-:Y:S01]  /*8380*/  F2FP.F16.E4M3.UNPACK_B R5, R147 ;  /* 0x00000093ff05723e */ /* 0x000fe200020006ff */
[--C-:B------:R-:W-:Y:S01]  /*8390*/  HADD2.F32 R81, -RZ, R9.reuse.H0_H0 ;  /* 0x20000009ff517230 */ /* 0x100fe20000004100 */
[----:B-1----:R-:W-:Y:S01]  /*83a0*/  F2FP.F16.E4M3.UNPACK_B R4, R148 ;  /* 0x00000094ff04723e */ /* 0x002fe200020006ff */
[----:B------:R-:W-:Y:S01]  /*83b0*/  HADD2.F32 R84, -RZ, R9.H1_H1 ;  /* 0x30000009ff547230 */ /* 0x000fe20000004100 */
[-C--:B------:R-:W-:Y:S01]  /*83c0*/  F2FP.F16.E4M3.UNPACK_B R2, R140.reuse ;  /* 0x0000008cff02723e */ /* 0x080fe200020006ff */
[--C-:B------:R-:W-:Y:S01]  /*83d0*/  HADD2.F32 R85, -RZ, R8.reuse.H0_H0 ;  /* 0x20000008ff557230 */ /* 0x100fe20000004100 */
[----:B------:R-:W-:Y:S01]  /*83e0*/  F2FP.F16.E4M3.UNPACK_B R140, R140.H1 ;  /* 0x0000008cff8c723e */ /* 0x000fe200030006ff */
[----:B------:R-:W-:Y:S01]  /*83f0*/  HADD2.F32 R87, -RZ, R8.H1_H1 ;  /* 0x30000008ff577230 */ /* 0x000fe20000004100 */
[----:B------:R-:W-:Y:S01]  /*8400*/  F2FP.F16.E4M3.UNPACK_B R141, R141.H1 ;  /* 0x0000008dff8d723e */ /* 0x000fe200030006ff */
[--C-:B------:R-:W-:Y:S01]  /*8410*/  HADD2.F32 R90, -RZ, R7.reuse.H0_H0 ;  /* 0x20000007ff5a7230 */ /* 0x100fe20000004100 */
[----:B------:R-:W-:Y:S01]  /*8420*/  F2FP.F16.E4M3.UNPACK_B R142, R142.H1 ;  /* 0x0000008eff8e723e */ /* 0x000fe200030006ff */
[----:B------:R-:W-:Y:S01]  /*8430*/  HADD2.F32 R91, -RZ, R7.H1_H1 ;  /* 0x30000007ff5b7230 */ /* 0x000fe20000004100 */
[----:B------:R-:W-:Y:S01]  /*8440*/  F2FP.F16.E4M3.UNPACK_B R143, R143.H1 ;  /* 0x0000008fff8f723e */ /* 0x000fe200030006ff */
[--C-:B------:R-:W-:Y:S01]  /*8450*/  HADD2.F32 R94, -RZ, R6.reuse.H0_H0 ;  /* 0x20000006ff5e7230 */ /* 0x100fe20000004100 */
[----:B------:R-:W-:Y:S01]  /*8460*/  R2UR UR5, R186 ;  /* 0x00000000ba0572ca */ /* 0x000fe200000e0000 */
[----:B------:R-:W-:Y:S01]  /*8470*/  HADD2.F32 R95, -RZ, R6.H1_H1 ;  /* 0x30000006ff5f7230 */ /* 0x000fe20000004100 */
        /* <DEDUP_REMOVED lines=9> */
[----:B------:R-:W1:Y:S01]  /*8510*/  LDTM.x64 R4, tmem[UR4+0x40] ;  /* 0x00004004000479ee */ /* 0x000e620008340000 */
[--C-:B------:R-:W-:Y:S01]  /*8520*/  HADD2.F32 R0, -RZ, R2.reuse.H0_H0 ;  /* 0x20000002ff007230 */ /* 0x100fe20000004100 */
[----:B------:R-:W-:Y:S01]  /*8530*/  NOP ;  /* 0x0000000000007918 */ /* 0x000fe20000000000 */
[----:B------:R-:W-:Y:S01]  /*8540*/  UIADD3 UR4, UPT, UPT, UR5, 0x1f0, URZ ;  /* 0x000001f005047890 */ /* 0x000fe2000fffe0ff */
[----:B------:R-:W-:Y:S01]  /*8550*/  HADD2.F32 R2, -RZ, R2.H1_H1 ;  /* 0x30000002ff027230 */ /* 0x000fe20000004100 */
[----:B------:R-:W-:Y:S01]  /*8560*/  F2FP.F16.E4M3.UNPACK_B R127, R154 ;  /* 0x0000009aff7f723e */ /* 0x000fe200020006ff */
[----:B------:R-:W-:Y:S01]  /*8570*/  HADD2.F32 R78, -RZ, R141.H1_H1 ;  /* 0x3000008dff4e7230 */ /* 0x000fe20000004100 */
[----:B------:R-:W-:Y:S01]  /*8580*/  UPRMT UR4, UR45, 0x654, UR4 ;  /* 0x000006542d047896 */ /* 0x000fe20008000004 */
[--C-:B------:R-:W-:Y:S01]  /*8590*/  HADD2.F32 R106, -RZ, R107.reuse.H0_H0 ;  /* 0x2000006bff6a7230 */ /* 0x100fe20000004100 */
[----:B------:R-:W-:Y:S01]  /*85a0*/  F2FP.F16.E4M3.UNPACK_B R130, R155 ;  /* 0x0000009bff82723e */ /* 0x000fe200020006ff */
[----:B------:R-:W-:Y:S01]  /*85b0*/  HADD2.F32 R107, -RZ, R107.H1_H1 ;  /* 0x3000006bff6b7230 */ /* 0x000fe20000004100 */
[----:B------:R-:W-:Y:S01]  /*85c0*/  F2FP.F16.E4M3.UNPACK_B R144, R144.H1 ;  /* 0x00000090ff90723e */ /* 0x000fe200030006ff */
[--C-:B------:R-:W-:Y:S01]  /*85d0*/  HADD2.F32 R110, -RZ, R111.reuse.H0_H0 ;  /* 0x2000006fff6e7230 */ /* 0x100fe20000004100 */
[----:B------:R-:W-:Y:S01]  /*85e0*/  F2FP.F16.E4M3.UNPACK_B R145, R145.H1 ;  /* 0x00000091ff91723e */ /* 0x000fe200030006ff */
[----:B------:R-:W-:Y:S01]  /*85f0*/  HADD2.F32 R111, -RZ, R111.H1_H1 ;  /* 0x3000006fff6f7230 */ /* 0x000fe20000004100 */
[----:B------:R-:W-:Y:S01]  /*8600*/  F2FP.F16.E4M3.UNPACK_B R146, R146.H1 ;  /* 0x00000092ff92723e */ /* 0x000fe200030006ff */
[----:B-1----:R-:W-:Y:S01]  /*8610*/  SYNCS.ARRIVE.TRANS64.RED.A1T0 RZ, [UR4], RZ ;  /* 0x000000ffffff79a7 */ /* 0x002fe20008100404 */
[--C-:B------:R-:W-:Y:S01]  /*8620*/  HADD2.F32 R114, -RZ, R115.reuse.H0_H0 ;  /* 0x20000073ff727230 */ /* 0x100fe20000004100 */
[----:B------:R-:W-:Y:S01]  /*8630*/  F2FP.F16.E4M3.UNPACK_B R147, R147.H1 ;  /* 0x00000093ff93723e */ /* 0x000fe200030006ff */
[----:B------:R-:W-:Y:S01]  /*8640*/  HADD2.F32 R115, -RZ, R115.H1_H1 ;  /* 0x30000073ff737230 */ /* 0x000fe20000004100 */
[----:B------:R-:W-:Y:S01]  /*8650*/  F2FP.F16.E4M3.UNPACK_B R148, R148.H1 ;  /* 0x00000094ff94723e */ /* 0x000fe200030006ff */
[--C-:B------:R-:W-:Y:S01]  /*8660*/  HADD2.F32 R118, -RZ, R119.reuse.H0_H0 ;  /* 0x20000077ff767230 */ /* 0x100fe20000004100 */
[----:B------:R-:W-:Y:S01]  /*8670*/  F2FP.F16.E4M3.UNPACK_B R149, R149.H1 ;  /* 0x00000095ff95723e */ /* 0x000fe200030006ff */
[----:B------:R-:W-:Y:S02]  /*8680*/  HADD2.F32 R119, -RZ, R119.H1_H1 ;  /* 0x30000077ff777230 */ /* 0x000fe40000004100 */
[C---:B------:R-:W-:Y:S01]  /*8690*/  FMUL R4, R70.reuse, R4 ;  /* 0x0000000446047220 */ /* 0x040fe20000400000 */
[C---:B------:R-:W-:Y:S01]  /*86a0*/  FMUL R5, R70.reuse, R5 ;  /* 0x0000000546057220 */ /* 0x040fe20000400000 */
[--C-:B------:R-:W-:Y:S02]  /*86b0*/  HADD2.F32 R3, -RZ, R140.reuse.H0_H0 ;  /* 0x2000008cff037230 */ /* 0x100fe40000004100 */
        /* <DEDUP_REMOVED lines=9> */
[C---:B------:R-:W-:Y:S01]  /*8750*/  FMUL R2, R70.reuse, R21 ;  /* 0x0000001546027220 */ /* 0x040fe20000400000 */
[C---:B------:R-:W-:Y:S01]  /*8760*/  FMUL R21, R70.reuse, R28 ;  /* 0x0000001c46157220 */ /* 0x040fe20000400000 */
[----:B------:R-:W-:Y:S02]  /*8770*/  HADD2.F32 R122, -RZ, R123.H0_H0 ;  /* 0x2000007bff7a7230 */ /* 0x000fe40000004100 */
[C---:B------:R-:W-:Y:S01]  /*8780*/  FMUL R6, R70.reuse, R6 ;  /* 0x0000000646067220 */ /* 0x040fe20000400000 */
[----:B------:R-:W-:Y:S02]  /*8790*/  HADD2.F32 R72, -RZ, R140.H1_H1 ;  /* 0x3000008cff487230 */ /* 0x000fe40000004100 */
[C---:B------:R-:W-:Y:S01]  /*87a0*/  FMUL R7, R70.reuse, R7 ;  /* 0x0000000746077220 */ /* 0x040fe20000400000 */
[----:B------:R-:W-:Y:S02]  /*87b0*/  HADD2.F32 R75, -RZ, R141.H0_H0 ;  /* 0x2000008dff4b7230 */ /* 0x000fe40000004100 */
[C---:B------:R-:W-:Y:S01]  /*87c0*/  FFMA R6, R73.reuse, R3, R6 ;  /* 0x0000000349067223 */ /* 0x040fe20000000006 */
[----:B------:R-:W-:Y:S02]  /*87d0*/  HADD2.F32 R123, -RZ, R123.H1_H1 ;  /* 0x3000007bff7b7230 */ /* 0x000fe40000004100 */
[C---:B------:R-:W-:Y:S01]  /*87e0*/  FFMA R7, R73.reuse, R72, R7 ;  /* 0x0000004849077223 */ /* 0x040fe20000000007 */
[C---:B------:R-:W-:Y:S01]  /*87f0*/  FFMA R8, R73.reuse, R74, R8 ;  /* 0x0000004a49087223 */ /* 0x040fe20000000008 */
[----:B------:R-:W-:Y:S01]  /*8800*/  FFMA R9, R73, R76, R9 ;  /* 0x0000004c49097223 */ /* 0x000fe20000000009 */
[--C-:B------:R-:W-:Y:S02]  /*8810*/  HADD2.F32 R126, -RZ, R127.reuse.H0_H0 ;  /* 0x2000007fff7e7230 */ /* 0x100fe40000004100 */
[C---:B------:R-:W-:Y:S01]  /*8820*/  FMUL R10, R70.reuse, R10 ;  /* 0x0000000a460a7220 */ /* 0x040fe20000400000 */
[----:B------:R-:W-:Y:S01]  /*8830*/  F2FP.SATFINITE.E4M3.F32.PACK_AB_MERGE_C R76, R7, R6, RZ ;  /* 0x00000006074c723e */ /* 0x000fe200048070ff */
[C---:B------:R-:W-:Y:S01]  /*8840*/  FMUL R7, R70.reuse, R24 ;  /* 0x0000001846077220 */ /* 0x040fe20000400000 */
[----:B------:R-:W-:Y:S02]  /*8850*/  HADD2.F32 R127, -RZ, R127.H1_H1 ;  /* 0x3000007fff7f7230 */ /* 0x000fe40000004100 */
[C---:B------:R-:W-:Y:S01]  /*8860*/  FFMA R10, R73.reuse, R75, R10 ;  /* 0x0000004b490a7223 */ /* 0x040fe2000000000a */
[----:B------:R-:W-:Y:S02]  /*8870*/  HADD2.F32 R72, -RZ, R130.H0_H0 ;  /* 0x20000082ff487230 */ /* 0x000fe40000004100 */
[C---:B------:R-:W-:Y:S01]  /*8880*/  FMUL R11, R70.reuse, R11 ;  /* 0x0000000b460b7220 */ /* 0x040fe20000400000 */
[--C-:B------:R-:W-:Y:S02]  /*8890*/  HADD2.F32 R79, -RZ, R142.reuse.H0_H0 ;  /* 0x2000008eff4f7230 */ /* 0x100fe40000004100 */
[C---:B------:R-:W-:Y:S01]  /*88a0*/  FMUL R14, R70.reuse, R14 ;  /* 0x0000000e460e7220 */ /* 0x040fe20000400000 */
[----:B------:R-:W-:Y:S02]  /*88b0*/  HADD2.F32 R82, -RZ, R142.H1_H1 ;  /* 0x3000008eff527230 */ /* 0x000fe40000004100 */
[C---:B------:R-:W-:Y:S01]  /*88c0*/  FFMA R11, R73.reuse, R78, R11 ;  /* 0x0000004e490b7223 */ /* 0x040fe2000000000b */
[C---:B------:R-:W-:Y:S01]  /*88d0*/  FFMA R12, R73.reuse, R77, R12 ;  /* 0x0000004d490c7223 */ /* 0x040fe2000000000c */
[C---:B------:R-:W-:Y:S01]  /*88e0*/  FFMA R13, R73.reuse, R80, R13 ;  /* 0x00000050490d7223 */ /* 0x040fe2000000000d */
[----:B------:R-:W-:Y:S01]  /*88f0*/  FFMA R14, R73, R79, R14 ;  /* 0x0000004f490e7223 */ /* 0x000fe2000000000e */
[----:B------:R-:W-:Y:S01]  /*8900*/  HADD2.F32 R75, -RZ, R130.H1_H1 ;  /* 0x30000082ff4b7230 */ /* 0x000fe20000004100 */
[----:B------:R-:W-:Y:S01]  /*8910*/  F2FP.SATFINITE.E4M3.F32.PACK_AB_MERGE_C R78, R11, R10, RZ ;  /* 0x0000000a0b4e723e */ /* 0x000fe200048070ff */
[C---:B------:R-:W-:Y:S01]  /*8920*/  FMUL R10, R70.reuse, R25 ;  /* 0x00000019460a7220 */ /* 0x040fe20000400000 */
[C---:B------:R-:W-:Y:S01]  /*8930*/  FMUL R25, R70.reuse, R32 ;  /* 0x0000002046197220 */ /* 0x040fe20000400000 */
        /* <DEDUP_REMOVED lines=8> */
[C---:B------:R-:W-:Y:S01]  /*89c0*/  FMUL R19, R70.reuse, R19 ;  /* 0x0000001346137220 */ /* 0x040fe20000400000 */
[--C-:B------:R-:W-:Y:S01]  /*89d0*/  HADD2.F32 R88, -RZ, R144.reuse.H0_H0 ;  /* 0x20000090ff587230 */ /* 0x100fe20000004100 */
[----:B------:R-:W-:Y:S01]  /*89e0*/  F2FP.SATFINITE.E4M3.F32.PACK_AB_MERGE_C R14, R15, R14, RZ ;  /* 0x0000000e0f0e723e */ /* 0x000fe200048070ff */
[----:B------:R-:W-:Y:S02]  /*89f0*/  HADD2.F32 R89, -RZ, R144.H1_H1 ;  /* 0x30000090ff597230 */ /* 0x000fe40000004100 */
[C---:B------:R-:W-:Y:S01]  /*8a00*/  FFMA R19, R73.reuse, R86, R19 ;  /* 0x0000005649137223 */ /* 0x040fe20000000013 */
[C---:B------:R-:W-:Y:S01]  /*8a10*/  FFMA R0, R73.reuse, R85, R0 ;  /* 0x0000005549007223 */ /* 0x040fe20000000000 */
[----:B------:R-:W-:Y:S01]  /*8a20*/  FFMA R2, R73, R87, R2 ;  /* 0x0000005749027223 */ /* 0x000fe20000000002 */
[C---:B------:R-:W-:Y:S01]  /*8a30*/  FMUL R3, R70.reuse, R22 ;  /* 0x0000001646037220 */ /* 0x040fe20000400000 */
[C---:B------:R-:W-:Y:S01]  /*8a40*/  FMUL R22, R70.reuse, R29 ;  /* 0x0000001d46167220 */ /* 0x040fe20000400000 */
[----:B------:R-:W-:Y:S01]  /*8a50*/  F2FP.SATFINITE.E4M3.F32.PACK_AB_MERGE_C R18, R19, R18, RZ ;  /* 0x000000121312723e */ /* 0x000fe200048070ff */
[C---:B------:R-:W-:Y:S01]  /*8a60*/  FMUL R29, R70.reuse, R36 ;  /* 0x00000024461d7220 */ /* 0x040fe20000400000 */
        /* <DEDUP_REMOVED lines=8> */
[C---:B------:R-:W-:Y:S01]  /*8af0*/  FFMA R11, R73.reuse, R92, R11 ;  /* 0x0000005c490b7223 */ /* 0x040fe2000000000b */
[----:B------:R-:W-:Y:S01]  /*8b00*/  FMUL R26, R70, R33 ;  /* 0x00000021461a7220 */ /* 0x000fe20000400000 */
[----:B------:R-:W-:Y:S01]  /*8b10*/  F2FP.SATFINITE.E4M3.F32.PACK_AB_MERGE_C R3, R6, R3, RZ ;  /* 0x000000030603723e */ /* 0x000fe200048070ff */
        /* <DEDUP_REMOVED lines=9> */
[C---:B------:R-:W-:Y:S01]  /*8bb0*/  FMUL R30, R70.reuse, R37 ;  /* 0x00000025461e7220 */ /* 0x040fe20000400000 */
[C---:B------:R-:W-:Y:S01]  /*8bc0*/  FMUL R37, R70.reuse, R44 ;  /* 0x0000002c46257220 */ /* 0x040fe20000400000 */
[C---:B------:R-:W-:Y:S01]  /*8bd0*/  FMUL R24, R70.reuse, R31 ;  /* 0x0000001f46187220 */ /* 0x040fe20000400000 */
[----:B------:R-:W-:Y:S01]  /*8be0*/  F2FP.F16.E4M3.UNPACK_B R150, R150.H1 ;  /* 0x00000096ff96723e */ /* 0x000fe200030006ff */
[--C-:B------:R-:W-:Y:S02]  /*8bf0*/  HADD2.F32 R100, -RZ, R147.reuse.H0_H0 ;  /* 0x20000093ff647230 */ /* 0x100fe40000004100 */
[----:B------:R-:W-:Y:S01]  /*8c00*/  FMUL R27, R70, R34 ;  /* 0x00000022461b7220 */ /* 0x000fe20000400000 */
[----:B------:R-:W-:Y:S02]  /*8c10*/  HADD2.F32 R101, -RZ, R147.H1_H1 ;  /* 0x30000093ff657230 */ /* 0x000fe40000004100 */
[C---:B------:R-:W-:Y:S01]  /*8c20*/  FFMA R24, R73.reuse, R97, R24 ;  /* 0x0000006149187223 */ /* 0x040fe20000000018 */
[----:B------:R-:W-:Y:S01]  /*8c30*/  F2FP.F16.E4M3.UNPACK_B R151, R151.H1 ;  /* 0x00000097ff97723e */ /* 0x000fe200030006ff */
[C---:B------:R-:W-:Y:S01]  /*8c40*/  FFMA R25, R73.reuse, R98, R25 ;  /* 0x0000006249197223 */ /* 0x040fe20000000019 */
[C---:B------:R-:W-:Y:S01]  /*8c50*/  FFMA R26, R73.reuse, R99, R26 ;  /* 0x00000063491a7223 */ /* 0x040fe2000000001a */
[----:B------:R-:W-:Y:S01]  /*8c60*/  F2FP.F16.E4M3.UNPACK_B R152, R152.H1 ;  /* 0x00000098ff98723e */ /* 0x000fe200030006ff */
[C---:B------:R-:W-:Y:S01]  /*8c70*/  FFMA R27, R73.reuse, R100, R27 ;  /* 0x00000064491b7223 */ /* 0x040fe2000000001b */
[----:B------:R-:W-:Y:S01]  /*8c80*/  F2FP.SATFINITE.E4M3.F32.PACK_AB_MERGE_C R6, R24, R23, RZ ;  /* 0x000000171806723e */ /* 0x000fe200048070ff */
[C---:B------:R-:W-:Y:S01]  /*8c90*/  FMUL R34, R70.reuse, R41 ;  /* 0x0000002946227220 */ /* 0x040fe20000400000 */
[C---:B------:R-:W-:Y:S01]  /*8ca0*/  FMUL R41, R70.reuse, R48 ;  /* 0x0000003046297220 */ /* 0x040fe20000400000 */
[----:B------:R-:W-:Y:S01]  /*8cb0*/  FMUL R28, R70, R35 ;  /* 0x00000023461c7220 */ /* 0x000fe20000400000 */
[----:B------:R-:W-:Y:S01]  /*8cc0*/  F2FP.F16.E4M3.UNPACK_B R153, R153.H1 ;  /* 0x00000099ff99723e */ /* 0x000fe200030006ff */
[--C-:B------:R-:W-:Y:S01]  /*8cd0*/  HADD2.F32 R104, -RZ, R148.reuse.H0_H0 ;  /* 0x20000094ff687230 */ /* 0x100fe20000004100 */
[----:B------:R-:W-:Y:S01]  /*8ce0*/  F2FP.SATFINITE.E4M3.F32.PACK_AB_MERGE_C R6, R22, R21, R6 ;  /* 0x000000151606723e */ /* 0x000fe20004807006 */
[C---:B------:R-:W-:Y:S01]  /*8cf0*/  FFMA R28, R73.reuse, R101, R28 ;  /* 0x00000065491c7223 */ /* 0x040fe2000000001c */
[C---:B------:R-:W-:Y:S01]  /*8d00*/  FFMA R29, R73.reuse, R102, R29 ;  /* 0x00000066491d7223 */ /* 0x040fe2000000001d */
[C---:B------:R-:W-:Y:S01]  /*8d10*/  FFMA R30, R73.reuse, R103, R30 ;  /* 0x00000067491e7223 */ /* 0x040fe2000000001e */
[----:B------:R-:W-:Y:S02]  /*8d20*/  HADD2.F32 R105, -RZ, R148.H1_H1 ;  /* 0x30000094ff697230 */ /* 0x000fe40000004100 */
[C---:B------:R-:W-:Y:S01]  /*8d30*/  FMUL R31, R70.reuse, R38 ;  /* 0x00000026461f7220 */ /* 0x040fe20000400000 */
[----:B------:R-:W-:Y:S01]  /*8d40*/  F2FP.F16.E4M3.UNPACK_B R154, R154.H1 ;  /* 0x0000009aff9a723e */ /* 0x000fe200030006ff */
[C---:B------:R-:W-:Y:S01]  /*8d50*/  FMUL R38, R70.reuse, R45 ;  /* 0x0000002d46267220 */ /* 0x040fe20000400000 */
[C---:B------:R-:W-:Y:S01]  /*8d60*/  FMUL R45, R70.reuse, R52 ;  /* 0x00000034462d7220 */ /* 0x040fe20000400000 */
[----:B------:R-:W-:Y:S01]  /*8d70*/  F2FP.F16.E4M3.UNPACK_B R155, R155.H1 ;  /* 0x0000009bff9b723e */ /* 0x000fe200030006ff */
[----:B------:R-:W-:Y:S01]  /*8d80*/  FFMA R31, R73, R104, R31 ;  /* 0x00000068491f7223 */ /* 0x000fe2000000001f */
[----:B------:R-:W-:Y:S01]  /*8d90*/  FMUL R52, R70, R59 ;  /* 0x0000003b46347220 */ /* 0x000fe20000400000 */
[----:B------:R-:W-:Y:S01]  /*8da0*/  IADD3 R68, PT, PT, R68, 0x1, RZ ;  /* 0x0000000144447810 */ /* 0x000fe20007ffe0ff */
[C---:B------:R-:W-:Y:S01]  /*8db0*/  FMUL R59, R70.reuse, R66 ;  /* 0x00000042463b7220 */ /* 0x040fe20000400000 */
[----:B------:R-:W-:Y:S01]  /*8dc0*/  F2FP.SATFINITE.E4M3.F32.PACK_AB_MERGE_C R66, R13, R12, R14 ;  /* 0x0000000c0d42723e */ /* 0x000fe2000480700e */
[C---:B------:R-:W-:Y:S01]  /*8dd0*/  FMUL R32, R70.reuse, R39 ;  /* 0x0000002746207220 */ /* 0x040fe20000400000 */
[--C-:B------:R-:W-:Y:S02]  /*8de0*/  HADD2.F32 R108, -RZ, R149.reuse.H0_H0 ;  /* 0x20000095ff6c7230 */ /* 0x100fe40000004100 */
[C---:B------:R-:W-:Y:S01]  /*8df0*/  FMUL R35, R70.reuse, R42 ;  /* 0x0000002a46237220 */ /* 0x040fe20000400000 */
[----:B------:R-:W-:Y:S02]  /*8e00*/  HADD2.F32 R109, -RZ, R149.H1_H1 ;  /* 0x30000095ff6d7230 */ /* 0x000fe40000004100 */
[C---:B------:R-:W-:Y:S01]  /*8e10*/  FFMA R32, R73.reuse, R105, R32 ;  /* 0x0000006949207223 */ /* 0x040fe20000000020 */
[----:B------:R-:W-:Y:S01]  /*8e20*/  FMUL R36, R70, R43 ;  /* 0x0000002b46247220 */ /* 0x000fe20000400000 */
[C---:B------:R-:W-:Y:S01]  /*8e30*/  FFMA R33, R73.reuse, R106, R33 ;  /* 0x0000006a49217223 */ /* 0x040fe20000000021 */
[C---:B------:R-:W-:Y:S01]  /*8e40*/  FFMA R34, R73.reuse, R107, R34 ;  /* 0x0000006b49227223 */ /* 0x040fe20000000022 */
[--C-:B------:R-:W-:Y:S01]  /*8e50*/  HADD2.F32 R112, -RZ, R150.reuse.H0_H0 ;  /* 0x20000096ff707230 */ /* 0x100fe20000004100 */
[----:B------:R-:W-:Y:S01]  /*8e60*/  F2FP.SATFINITE.E4M3.F32.PACK_AB_MERGE_C R32, R32, R31, RZ ;  /* 0x0000001f2020723e */ /* 0x000fe200048070ff */
[C---:B------:R-:W-:Y:S01]  /*8e70*/  FFMA R35, R73.reuse, R108, R35 ;  /* 0x0000006c49237223 */ /* 0x040fe20000000023 */
[----:B------:R-:W-:Y:S02]  /*8e80*/  HADD2.F32 R113, -RZ, R150.H1_H1 ;  /* 0x30000096ff717230 */ /* 0x000fe40000004100 */
[----:B------:R-:W-:Y:S01]  /*8e90*/  FMUL R39, R70, R46 ;  /* 0x0000002e46277220 */ /* 0x000fe20000400000 */
[----:B------:R-:W-:Y:S01]  /*8ea0*/  F2FP.SATFINITE.E4M3.F32.PACK_AB_MERGE_C R32, R30, R29, R32 ;  /* 0x0000001d1e20723e */ /* 0x000fe20004807020 */
[C---:B------:R-:W-:Y:S01]  /*8eb0*/  FFMA R36, R73.reuse, R109, R36 ;  /* 0x0000006d49247223 */ /* 0x040fe20000000024 */
[C---:B------:R-:W-:Y:S01]  /*8ec0*/  FMUL R40, R70.reuse, R47 ;  /* 0x0000002f46287220 */ /* 0x040fe20000400000 */
        /* <DEDUP_REMOVED lines=10> */
[C---:B------:R-:W-:Y:S01]  /*8f70*/  FMUL R50, R70.reuse, R57 ;  /* 0x0000003946327220 */ /* 0x040fe20000400000 */
[C---:B------:R-:W-:Y:S01]  /*8f80*/  FMUL R57, R70.reuse, R64 ;  /* 0x0000004046397220 */ /* 0x040fe20000400000 */
[----:B------:R-:W-:Y:S01]  /*8f90*/  FFMA R42, R73, R115, R42 ;  /* 0x00000073492a7223 */ /* 0x000fe2000000002a */
[C---:B------:R-:W-:Y:S01]  /*8fa0*/  FMUL R46, R70.reuse, R53 ;  /* 0x00000035462e7220 */ /* 0x040fe20000400000 */
[--C-:B------:R-:W-:Y:S01]  /*8fb0*/  HADD2.F32 R120, -RZ, R152.reuse.H0_H0 ;  /* 0x20000098ff787230 */ /* 0x100fe20000004100 */
[----:B------:R-:W-:Y:S01]  /*8fc0*/  F2FP.SATFINITE.E4M3.F32.PACK_AB_MERGE_C R64, R5, R4, R76 ;  /* 0x000000040540723e */ /* 0x000fe2000480704c */
[C---:B------:R-:W-:Y:S01]  /*8fd0*/  FMUL R51, R70.reuse, R58 ;  /* 0x0000003a46337220 */ /* 0x040fe20000400000 */
[C---:B------:R-:W-:Y:S01]  /*8fe0*/  FMUL R53, R70.reuse, R60 ;  /* 0x0000003c46357220 */ /* 0x040fe20000400000 */
[C---:B------:R-:W-:Y:S01]  /*8ff0*/  FFMA R43, R73.reuse, R116, R43 ;  /* 0x00000074492b7223 */ /* 0x040fe2000000002b */
[----:B------:R-:W-:Y:S02]  /*9000*/  HADD2.F32 R121, -RZ, R152.H1_H1 ;  /* 0x30000098ff797230 */ /* 0x000fe40000004100 */
[C---:B------:R-:W-:Y:S01]  /*9010*/  FMUL R47, R70.reuse, R54 ;  /* 0x00000036462f7220 */ /* 0x040fe20000400000 */
[C---:B------:R-:W-:Y:S01]  /*9020*/  FMUL R58, R70.reuse, R65 ;  /* 0x00000041463a7220 */ /* 0x040fe20000400000 */
[----:B------:R-:W-:Y:S01]  /*9030*/  FMUL R60, R70, R67 ;  /* 0x00000043463c7220 */ /* 0x000fe20000400000 */
[----:B------:R-:W-:Y:S01]  /*9040*/  F2FP.SATFINITE.E4M3.F32.PACK_AB_MERGE_C R5, R20, R11, RZ ;  /* 0x0000000b1405723e */ /* 0x000fe200048070ff */
[----:B------:R-:W-:Y:S01]  /*9050*/  FFMA R44, R73, R117, R44 ;  /* 0x00000075492c7223 */ /* 0x000fe2000000002c */
[C---:B------:R-:W-:Y:S01]  /*9060*/  FMUL R48, R70.reuse, R55 ;  /* 0x0000003746307220 */ /* 0x040fe20000400000 */
[----:B------:R-:W-:Y:S01]  /*9070*/  F2FP.SATFINITE.E4M3.F32.PACK_AB_MERGE_C R65, R9, R8, R78 ;  /* 0x000000080941723e */ /* 0x000fe2000480704e */
[----:B------:R-:W-:Y:S01]  /*9080*/  FFMA R45, R73, R118, R45 ;  /* 0x00000076492d7223 */ /* 0x000fe2000000002d */
[----:B------:R-:W-:Y:S01]  /*9090*/  F2FP.SATFINITE.E4M3.F32.PACK_AB_MERGE_C R67, R17, R16, R18 ;  /* 0x000000101143723e */ /* 0x000fe20004807012 */
[----:B------:R-:W-:Y:S01]  /*90a0*/  FMUL R49, R70, R56 ;  /* 0x0000003846317220 */ /* 0x000fe20000400000 */
[C---:B------:R-:W-:Y:S01]  /*90b0*/  FFMA R46, R73.reuse, R119, R46 ;  /* 0x00000077492e7223 */ /* 0x040fe2000000002e */
[--C-:B------:R-:W-:Y:S02]  /*90c0*/  HADD2.F32 R124, -RZ, R153.reuse.H0_H0 ;  /* 0x20000099ff7c7230 */ /* 0x100fe40000004100 */
[C---:B------:R-:W-:Y:S01]  /*90d0*/  FFMA R47, R73.reuse, R120, R47 ;  /* 0x00000078492f7223 */ /* 0x040fe2000000002f */
[----:B------:R1:W-:Y:S01]  /*90e0*/  STS.128 [R137+UR44+0x6400], R64 ;  /* 0x0064004089007988 */ /* 0x0003e20008000c2c */
[----:B------:R-:W-:Y:S01]  /*90f0*/  HADD2.F32 R125, -RZ, R153.H1_H1 ;  /* 0x30000099ff7d7230 */ /* 0x000fe20000004100 */
[----:B------:R-:W-:Y:S01]  /*9100*/  F2FP.SATFINITE.E4M3.F32.PACK_AB_MERGE_C R5, R10, R7, R5 ;  /* 0x000000070a05723e */ /* 0x000fe20004807005 */
[C---:B------:R-:W-:Y:S01]  /*9110*/  FFMA R48, R73.reuse, R121, R48 ;  /* 0x0000007949307223 */ /* 0x040fe20000000030 */
[----:B------:R-:W-:Y:S01]  /*9120*/  F2FP.SATFINITE.E4M3.F32.PACK_AB_MERGE_C R7, R28, R27, RZ ;  /* 0x0000001b1c07723e */ /* 0x000fe200048070ff */
        /* <DEDUP_REMOVED lines=8> */
[----:B------:R-:W-:Y:S01]  /*91b0*/  FMUL R56, R70, R63 ;  /* 0x0000003f46387220 */ /* 0x000fe20000400000 */
[----:B------:R-:W-:Y:S01]  /*91c0*/  F2FP.SATFINITE.E4M3.F32.PACK_AB_MERGE_C R4, R2, R0, R3 ;  /* 0x000000000204723e */ /* 0x000fe20004807003 */
[C---:B------:R-:W-:Y:S01]  /*91d0*/  FFMA R53, R73.reuse, R126, R53 ;  /* 0x0000007e49357223 */ /* 0x040fe20000000035 */
[----:B------:R-:W-:Y:S01]  /*91e0*/  F2FP.SATFINITE.E4M3.F32.PACK_AB_MERGE_C R7, R26, R25, R7 ;  /* 0x000000191a07723e */ /* 0x000fe20004807007 */
[C---:B------:R-:W-:Y:S01]  /*91f0*/  FFMA R54, R73.reuse, R127, R54 ;  /* 0x0000007f49367223 */ /* 0x040fe20000000036 */
[--C-:B------:R-:W-:Y:S02]  /*9200*/  HADD2.F32 R74, -RZ, R155.reuse.H0_H0 ;  /* 0x2000009bff4a7230 */ /* 0x100fe40000004100 */
[C---:B------:R-:W-:Y:S01]  /*9210*/  FFMA R55, R73.reuse, R128, R55 ;  /* 0x0000008049377223 */ /* 0x040fe20000000037 */
[----:B------:R-:W-:Y:S01]  /*9220*/  HADD2.F32 R131, -RZ, R155.H1_H1 ;  /* 0x3000009bff837230 */ /* 0x000fe20000004100 */
[----:B------:R1:W-:Y:S01]  /*9230*/  STS.128 [R179+0x6010], R4 ;  /* 0x00601004b3007388 */ /* 0x0003e20000000c00 */
[----:B------:R-:W-:Y:S01]  /*9240*/  F2FP.SATFINITE.E4M3.F32.PACK_AB_MERGE_C R35, R36, R35, RZ ;  /* 0x000000232423723e */ /* 0x000fe200048070ff */
[C---:B------:R-:W-:Y:S01]  /*9250*/  FFMA R56, R73.reuse, R129, R56 ;  /* 0x0000008149387223 */ /* 0x040fe20000000038 */
[----:B------:R-:W-:Y:S01]  /*9260*/  F2FP.SATFINITE.E4M3.F32.PACK_AB_MERGE_C R39, R40, R39, RZ ;  /* 0x000000272827723e */ /* 0x000fe200048070ff */
[C---:B------:R-:W-:Y:S01]  /*9270*/  FFMA R57, R73.reuse, R72, R57 ;  /* 0x0000004849397223 */ /* 0x040fe20000000039 */
[----:B------:R-:W-:Y:S01]  /*9280*/  F2FP.SATFINITE.E4M3.F32.PACK_AB_MERGE_C R43, R44, R43, RZ ;  /* 0x0000002b2c2b723e */ /* 0x000fe200048070ff */
[C---:B------:R-:W-:Y:S01]  /*9290*/  FFMA R58, R73.reuse, R75, R58 ;  /* 0x0000004b493a7223 */ /* 0x040fe2000000003a */
[C---:B------:R-:W-:Y:S01]  /*92a0*/  FFMA R59, R73.reuse, R74, R59 ;  /* 0x0000004a493b7223 */ /* 0x040fe2000000003b */
[----:B------:R-:W-:Y:S01]  /*92b0*/  F2FP.SATFINITE.E4M3.F32.PACK_AB_MERGE_C R33, R34, R33, R35 ;  /* 0x000000212221723e */ /* 0x000fe20004807023 */
        /* <DEDUP_REMOVED lines=11> */
[----:B------:R-:W-:Y:S05]  /*9370*/  F2FP.SATFINITE.E4M3.F32.PACK_AB_MERGE_C R51, R58, R57, R59 ;  /* 0x000000393a33723e */ /* 0x000fea000480703b */
        /* <DEDUP_REMOVED lines=10> */
[----:B------:R-:W-:Y:S02]  /*9420*/  UIADD3 UR9, UPT, UPT, UR49, 0x40, URZ ;  /* 0x0000004031097890 */ /* 0x000fe4000fffe0ff */
[----:B------:R-:W-:Y:S01]  /*9430*/  UIADD3 UR8, UPT, UPT, UR44, 0x6400, URZ ;  /* 0x000064002c087890 */ /* 0x000fe2000fffe0ff */
[----:B------:R-:W-:Y:S01]  /*9440*/  UMOV UR10, UR50 ;  /* 0x00000032000a7c82 */ /* 0x000fe20008000000 */
[----:B------:R-:W-:Y:S01]  /*9450*/  UMOV UR11, UR36 ;  /* 0x00000024000b7c82 */ /* 0x000fe20008000000 */
[----:B--2---:R-:W-:Y:S04]  /*9460*/  UIADD3 UR4, UP0, UPT, UR6, 0x680, URZ ;  /* 0x0000068006047890 */ /* 0x004fe8000ff1e0ff */
[----:B------:R-:W-:Y:S09]  /*9470*/  UIADD3.X UR5, UPT, UPT, URZ, UR7, URZ, UP0, !UPT ;  /* 0x00000007ff057290 */ /* 0x000ff200087fe4ff */
[----:B------:R2:W-:Y:S01]  /*9480*/  UTMASTG.3D [UR8], [UR4] ;  /* 0x00000008040073b5 */ /* 0x0005e20008010000 */
[----:B------:R0:W-:Y:S01]  /*9490*/  UTMACMDFLUSH ;  /* 0x00000000000079b7 */ /* 0x0001e20000000000 */
[----:B--2---:R-:W-:Y:S04]  /*94a0*/  DEPBAR.LE SB0, 0x1 ;  /* 0x000080400000791a */ /* 0x004fe80000000000 */
.L_x_132:
[----:B------:R-:W-:Y:S05]  /*94b0*/  BSYNC.RECONVERGENT B0 ;  /* 0x0000000000007941 */ /* 0x000fea0003800200 */
.L_x_131:
[----:B------:R-:W-:Y:S01]  /*94c0*/  R2UR UR4, R160 ;  /* 0x00000000a00472ca */ /* 0x000fe200000e0000 */
[----:B------:R-:W-:Y:S01]  /*94d0*/  BAR.SYNC.DEFER_BLOCKING 0x1, 0x80 ;  /* 0x0042000000007b1d */ /* 0x000fe20000010000 */
[----:B------:R-:W-:Y:S01]  /*94e0*/  ISETP.NE.AND P0, PT, R162, 0x2, PT ;  /* 0x00000002a200780c */ /* 0x000fe20003f05270 */
[----:B------:R-:W-:Y:S01]  /*94f0*/  UISETP.NE.AND UP0, UPT, UR46, URZ, UPT ;  /* 0x000000ff2e00728c */ /* 0x000fe2000bf05270 */
[----:B------:R-:W-:Y:S01]  /*9500*/  ISETP.NE.AND P1, PT, R68, 0x4, PT ;  /* 0x000000044400780c */ /* 0x000fe20003f25270 */
[----:B------:R-:W-:Y:S01]  /*9510*/  UIADD3 UR20, UPT, UPT, UR37, UR63, URZ ;  /* 0x0000003f25147290 */ /* 0x000fe2000fffe0ff */
[----:B------:R-:W-:Y:S02]  /*9520*/  SEL R0, RZ, 0x1, P0 ;  /* 0x00000001ff007807 */ /* 0x000fe40000000000 */
[----:B------:R-:W-:Y:S02]  /*9530*/  SEL R3, RZ, 0x1, P1 ;  /* 0x00000001ff037807 */ /* 0x000fe40000800000 */
[----:B------:R-:W-:Y:S02]  /*9540*/  LOP3.LUT R167, R167, R0, RZ, 0x3c, !PT ;  /* 0x00000000a7a77212 */ /* 0x000fe400078e3cff */
[----:B------:R-:W-:Y:S01]  /*9550*/  LOP3.LUT R168, R168, R3, RZ, 0x3c, !PT ;  /* 0x00000003a8a87212 */ /* 0x000fe200078e3cff */
[----:B------:R-:W-:Y:S01]  /*9560*/  UIADD3 UR16, UPT, UPT, UR38, UR4, URZ ;  /* 0x0000000426107290 */ /* 0x000fe2000fffe0ff */
[----:B------:R-:W-:Y:S02]  /*9570*/  SEL R162, R162, RZ, P0 ;  /* 0x000000ffa2a27207 */ /* 0x000fe40000000000 */
[----:B------:R-:W-:Y:S01]  /*9580*/  SEL R68, R68, RZ, P1 ;  /* 0x000000ff44447207 */ /* 0x000fe20000800000 */
[----:B------:R-:W-:Y:S01]  /*9590*/  UMOV UR36, UR59 ;  /* 0x0000003b00247c82 */ /* 0x000fe20008000000 */
[----:B------:R-:W-:Y:S07]  /*95a0*/  BRA.U UP0, `(.L_x_133) ;  /* 0xffffffc5005c7547 */ /* 0x000fee000b83ffff */
[----:B------:R-:W-:Y:S05]  /*95b0*/  EXIT ;  /* 0x000000000000794d */ /* 0x000fea0003800000 */
.L_x_25:
[----:B--2---:R2:W3:Y:S02]  /*95c0*/  SYNCS.PHASECHK.TRANS64.TRYWAIT P0, [R3+URZ+0x220], R2 ;  /* 0x00022002030075a7 */ /* 0x0044e400080011ff */
[----:B---3--:R-:W-:Y:S05]  /*95d0*/  @!P0 NANOSLEEP.SYNCS 0x989680 ;  /* 0x009896800000895d */ /* 0x008fea0003900000 */
[----:B------:R-:W3:Y:S02]  /*95e0*/  @!P0 SYNCS.PHASECHK.TRANS64 P0, [R3+URZ+0x220], R2 ;  /* 0x00022002030085a7 */ /* 0x000ee400080010ff */
[----:B---3--:R-:W-:Y:S05]  /*95f0*/  @!P0 BRA `(.L_x_25) ;  /* 0xfffffffc00f08947 */ /* 0x008fea000383ffff */
[----:B------:R-:W-:Y:S05]  /*9600*/  BRA `(.L_x_134) ;  /* 0xffffff8400607947 */ /* 0x000fea000383ffff */
.L_x_28:
[----:B-1----:R-:W-:-:S07]  /*9610*/  MOV R0, UR33 ;  /* 0x0000002100007c02 */ /* 0x002fce0008000f00 */
.L_x_135:
[----:B-1----:R1:W2:Y:S02]  /*9620*/  SYNCS.PHASECHK.TRANS64.TRYWAIT P0, [R0+URZ+0xc0], R3 ;  /* 0x0000c003000075a7 */ /* 0x0022a400080011ff */
[----:B--2---:R-:W-:Y:S05]  /*9630*/  @!P0 NANOSLEEP.SYNCS 0x989680 ;  /* 0x009896800000895d */ /* 0x004fea0003900000 */
[----:B------:R-:W2:Y:S02]  /*9640*/  @!P0 SYNCS.PHASECHK.TRANS64 P0, [R0+URZ+0xc0], R3 ;  /* 0x0000c003000085a7 */ /* 0x000ea400080010ff */
[----:B--2---:R-:W-:Y:S05]  /*9650*/  @!P0 BRA `(.L_x_135) ;  /* 0xfffffffc00f08947 */ /* 0x004fea000383ffff */
[----:B------:R-:W-:Y:S05]  /*9660*/  BRA `(.L_x_27) ;  /* 0xffffff8400a87947 */ /* 0x000fea000383ffff */
.L_x_35:
[----:B-1----:R-:W-:-:S07]  /*9670*/  MOV R0, UR17 ;  /* 0x0000001100007c02 */ /* 0x002fce0008000f00 */
.L_x_136:
[----:B-1----:R1:W2:Y:S02]  /*9680*/  SYNCS.PHASECHK.TRANS64.TRYWAIT P0, [R0+URZ+0xc0], R3 ;  /* 0x0000c003000075a7 */ /* 0x0022a400080011ff */
[----:B--2---:R-:W-:Y:S05]  /*9690*/  @!P0 NANOSLEEP.SYNCS 0x989680 ;  /* 0x009896800000895d */ /* 0x004fea0003900000 */
[----:B------:R-:W2:Y:S02]  /*96a0*/  @!P0 SYNCS.PHASECHK.TRANS64 P0, [R0+URZ+0xc0], R3 ;  /* 0x0000c003000085a7 */ /* 0x000ea400080010ff */
[----:B--2---:R-:W-:Y:S05]  /*96b0*/  @!P0 BRA `(.L_x_136) ;  /* 0xfffffffc00f08947 */ /* 0x004fea000383ffff */
[----:B------:R-:W-:Y:S05]  /*96c0*/  BRA `(.L_x_34) ;  /* 0xffffff8800647947 */ /* 0x000fea000383ffff */
.L_x_40:
[----:B-1----:R1:W2:Y:S02]  /*96d0*/  SYNCS.PHASECHK.TRANS64.TRYWAIT P0, [R3+URZ+0x1b0], R0 ;  /* 0x0001b000030075a7 */ /* 0x0022a400080011ff */
[----:B--2---:R-:W-:Y:S05]  /*96e0*/  @!P0 NANOSLEEP.SYNCS 0x989680 ;  /* 0x009896800000895d */ /* 0x004fea0003900000 */
[----:B------:R-:W2:Y:S02]  /*96f0*/  @!P0 SYNCS.PHASECHK.TRANS64 P0, [R3+URZ+0x1b0], R0 ;  /* 0x0001b000030085a7 */ /* 0x000ea400080010ff */
[----:B--2---:R-:W-:Y:S05]  /*9700*/  @!P0 BRA `(.L_x_40) ;  /* 0xfffffffc00f08947 */ /* 0x004fea000383ffff */
[----:B------:R-:W-:Y:S05]  /*9710*/  BRA `(.L_x_137) ;  /* 0xffffff8c00087947 */ /* 0x000fea000383ffff */
.L_x_44:
[----:B-1----:R-:W-:-:S07]  /*9720*/  MOV R0, UR4 ;  /* 0x0000000400007c02 */ /* 0x002fce0008000f00 */
.L_x_138:
[----:B-1----:R1:W2:Y:S02]  /*9730*/  SYNCS.PHASECHK.TRANS64.TRYWAIT P0, [R0+URZ], R3 ;  /* 0x00000003000075a7 */ /* 0x0022a400080011ff */
[----:B--2---:R-:W-:Y:S05]  /*9740*/  @!P0 NANOSLEEP.SYNCS 0x989680 ;  /* 0x009896800000895d */ /* 0x004fea0003900000 */
[----:B------:R-:W2:Y:S02]  /*9750*/  @!P0 SYNCS.PHASECHK.TRANS64 P0, [R0+URZ], R3 ;  /* 0x00000003000085a7 */ /* 0x000ea400080010ff */
[----:B--2---:R-:W-:Y:S05]  /*9760*/  @!P0 BRA `(.L_x_138) ;  /* 0xfffffffc00f08947 */ /* 0x004fea000383ffff */
[----:B------:R-:W-:Y:S05]  /*9770*/  BRA `(.L_x_139) ;  /* 0xffffff9000b07947 */ /* 0x000fea000383ffff */
.L_x_45:
[----:B------:R-:W-:-:S07]  /*9780*/  MOV R0, UR5 ;  /* 0x0000000500007c02 */ /* 0x000fce0008000f00 */
.L_x_140:
[----:B-1----:R1:W2:Y:S02]  /*9790*/  SYNCS.PHASECHK.TRANS64.TRYWAIT P0, [R0+URZ], R3 ;  /* 0x00000003000075a7 */ /* 0x0022a400080011ff */
[----:B--2---:R-:W-:Y:S05]  /*97a0*/  @!P0 NANOSLEEP.SYNCS 0x989680 ;  /* 0x009896800000895d */ /* 0x004fea0003900000 */
[----:B------:R-:W2:Y:S02]  /*97b0*/  @!P0 SYNCS.PHASECHK.TRANS64 P0, [R0+URZ], R3 ;  /* 0x00000003000085a7 */ /* 0x000ea400080010ff */
[----:B--2---:R-:W-:Y:S05]  /*97c0*/  @!P0 BRA `(.L_x_140) ;  /* 0xfffffffc00f08947 */ /* 0x004fea000383ffff */
[----:B------:R-:W-:Y:S05]  /*97d0*/  BRA `(.L_x_141) ;  /* 0xffffff9000bc7947 */ /* 0x000fea000383ffff */
.L_x_46:
[----:B------:R-:W-:-:S07]  /*97e0*/  MOV R0, UR5 ;  /* 0x0000000500007c02 */ /* 0x000fce0008000f00 */
.L_x_142:
[----:B-1----:R1:W2:Y:S02]  /*97f0*/  SYNCS.PHASECHK.TRANS64.TRYWAIT P0, [R0+URZ], R3 ;  /* 0x00000003000075a7 */ /* 0x0022a400080011ff */
[----:B--2---:R-:W-:Y:S05]  /*9800*/  @!P0 NANOSLEEP.SYNCS 0x989680 ;  /* 0x009896800000895d */ /* 0x004fea0003900000 */
[----:B------:R-:W2:Y:S02]  /*9810*/  @!P0 SYNCS.PHASECHK.TRANS64 P0, [R0+URZ], R3 ;  /* 0x00000003000085a7 */ /* 0x000ea400080010ff */
[----:B--2---:R-:W-:Y:S05]  /*9820*/  @!P0 BRA `(.L_x_142) ;  /* 0xfffffffc00f08947 */ /* 0x004fea000383ffff */
[----:B------:R-:W-:Y:S05]  /*9830*/  BRA `(.L_x_143) ;  /* 0xffffff9000c87947 */ /* 0x000fea000383ffff */
.L_x_47:
[----:B------:R-:W-:-:S07]  /*9840*/  MOV R0, UR5 ;  /* 0x0000000500007c02 */ /* 0x000fce0008000f00 */
.L_x_144:
[----:B-1----:R1:W2:Y:S02]  /*9850*/  SYNCS.PHASECHK.TRANS64.TRYWAIT P0, [R0+URZ], R3 ;  /* 0x00000003000075a7 */ /* 0x0022a400080011ff */
[----:B--2---:R-:W-:Y:S05]  /*9860*/  @!P0 NANOSLEEP.SYNCS 0x989680 ;  /* 0x009896800000895d */ /* 0x004fea0003900000 */
[----:B------:R-:W2:Y:S02]  /*9870*/  @!P0 SYNCS.PHASECHK.TRANS64 P0, [R0+URZ], R3 ;  /* 0x00000003000085a7 */ /* 0x000ea400080010ff */
[----:B--2---:R-:W-:Y:S05]  /*9880*/  @!P0 BRA `(.L_x_144) ;  /* 0xfffffffc00f08947 */ /* 0x004fea000383ffff */
[----:B------:R-:W-:Y:S05]  /*9890*/  BRA `(.L_x_145) ;  /* 0xffffff9000d47947 */ /* 0x000fea000383ffff */
.L_x_48:
[----:B------:R-:W-:-:S07]  /*98a0*/  MOV R0, UR5 ;  /* 0x0000000500007c02 */ /* 0x000fce0008000f00 */
.L_x_146:
[----:B-1----:R1:W2:Y:S02]  /*98b0*/  SYNCS.PHASECHK.TRANS64.TRYWAIT P0, [R0+URZ], R3 ;  /* 0x00000003000075a7 */ /* 0x0022a400080011ff */
[----:B--2---:R-:W-:Y:S05]  /*98c0*/  @!P0 NANOSLEEP.SYNCS 0x989680 ;  /* 0x009896800000895d */ /* 0x004fea0003900000 */
[----:B------:R-:W2:Y:S02]  /*98d0*/  @!P0 SYNCS.PHASECHK.TRANS64 P0, [R0+URZ], R3 ;  /* 0x00000003000085a7 */ /* 0x000ea400080010ff */
[----:B--2---:R-:W-:Y:S05]  /*98e0*/  @!P0 BRA `(.L_x_146) ;  /* 0xfffffffc00f08947 */ /* 0x004fea000383ffff */
[----:B------:R-:W-:Y:S05]  /*98f0*/  BRA `(.L_x_147) ;  /* 0xffffff9000e07947 */ /* 0x000fea000383ffff */
.L_x_49:
[----:B------:R-:W-:-:S07]  /*9900*/  MOV R0, UR5 ;  /* 0x0000000500007c02 */ /* 0x000fce0008000f00 */
.L_x_148:
[----:B-1----:R1:W2:Y:S02]  /*9910*/  SYNCS.PHASECHK.TRANS64.TRYWAIT P0, [R0+URZ], R3 ;  /* 0x00000003000075a7 */ /* 0x0022a400080011ff */
[----:B--2---:R-:W-:Y:S05]  /*9920*/  @!P0 NANOSLEEP.SYNCS 0x989680 ;  /* 0x009896800000895d */ /* 0x004fea0003900000 */
[----:B------:R-:W2:Y:S02]  /*9930*/  @!P0 SYNCS.PHASECHK.TRANS64 P0, [R0+URZ], R3 ;  /* 0x00000003000085a7 */ /* 0x000ea400080010ff */
[----:B--2---:R-:W-:Y:S05]  /*9940*/  @!P0 BRA `(.L_x_148) ;  /* 0xfffffffc00f08947 */ /* 0x004fea000383ffff */
[----:B------:R-:W-:Y:S05]  /*9950*/  BRA `(.L_x_149) ;  /* 0xffffff9000ec7947 */ /* 0x000fea000383ffff */
.L_x_50:
[----:B------:R-:W-:-:S07]  /*9960*/  MOV R0, UR5 ;  /* 0x0000000500007c02 */ /* 0x000fce0008000f00 */
.L_x_150:
[----:B-1----:R1:W2:Y:S02]  /*9970*/  SYNCS.PHASECHK.TRANS64.TRYWAIT P0, [R0+URZ], R3 ;  /* 0x00000003000075a7 */ /* 0x0022a400080011ff */
[----:B--2---:R-:W-:Y:S05]  /*9980*/  @!P0 NANOSLEEP.SYNCS 0x989680 ;  /* 0x009896800000895d */ /* 0x004fea0003900000 */
[----:B------:R-:W2:Y:S02]  /*9990*/  @!P0 SYNCS.PHASECHK.TRANS64 P0, [R0+URZ], R3 ;  /* 0x00000003000085a7 */ /* 0x000ea400080010ff */
[----:B--2---:R-:W-:Y:S05]  /*99a0*/  @!P0 BRA `(.L_x_150) ;  /* 0xfffffffc00f08947 */ /* 0x004fea000383ffff */
[----:B------:R-:W-:Y:S05]  /*99b0*/  BRA `(.L_x_151) ;  /* 0xffffff9000f87947 */ /* 0x000fea000383ffff */
.L_x_51:
[----:B------:R-:W-:-:S07]  /*99c0*/  MOV R0, UR5 ;  /* 0x0000000500007c02 */ /* 0x000fce0008000f00 */
.L_x_152:
[----:B-1----:R1:W2:Y:S02]  /*99d0*/  SYNCS.PHASECHK.TRANS64.TRYWAIT P0, [R0+URZ], R3 ;  /* 0x00000003000075a7 */ /* 0x0022a400080011ff */
[----:B--2---:R-:W-:Y:S05]  /*99e0*/  @!P0 NANOSLEEP.SYNCS 0x989680 ;  /* 0x009896800000895d */ /* 0x004fea0003900000 */
[----:B------:R-:W2:Y:S02]  /*99f0*/  @!P0 SYNCS.PHASECHK.TRANS64 P0, [R0+URZ], R3 ;  /* 0x00000003000085a7 */ /* 0x000ea400080010ff */
[----:B--2---:R-:W-:Y:S05]  /*9a00*/  @!P0 BRA `(.L_x_152) ;  /* 0xfffffffc00f08947 */ /* 0x004fea000383ffff */
[----:B------:R-:W-:Y:S05]  /*9a10*/  BRA `(.L_x_153) ;  /* 0xffffff9400047947 */ /* 0x000fea000383ffff */
.L_x_52:
[----:B------:R-:W-:-:S07]  /*9a20*/  MOV R0, UR5 ;  /* 0x0000000500007c02 */ /* 0x000fce0008000f00 */
.L_x_154:
[----:B-1----:R1:W2:Y:S02]  /*9a30*/  SYNCS.PHASECHK.TRANS64.TRYWAIT P0, [R0+URZ], R3 ;  /* 0x00000003000075a7 */ /* 0x0022a400080011ff */
[----:B--2---:R-:W-:Y:S05]  /*9a40*/  @!P0 NANOSLEEP.SYNCS 0x989680 ;  /* 0x009896800000895d */ /* 0x004fea0003900000 */
[----:B------:R-:W2:Y:S02]  /*9a50*/  @!P0 SYNCS.PHASECHK.TRANS64 P0, [R0+URZ], R3 ;  /* 0x00000003000085a7 */ /* 0x000ea400080010ff */
[----:B--2---:R-:W-:Y:S05]  /*9a60*/  @!P0 BRA `(.L_x_154) ;  /* 0xfffffffc00f08947 */ /* 0x004fea000383ffff */
[----:B------:R-:W-:Y:S05]  /*9a70*/  BRA `(.L_x_155) ;  /* 0xffffff9400107947 */ /* 0x000fea000383ffff */
.L_x_53:
[----:B------:R-:W-:-:S07]  /*9a80*/  MOV R0, UR5 ;  /* 0x0000000500007c02 */ /* 0x000fce0008000f00 */
.L_x_156:
[----:B-1----:R1:W2:Y:S02]  /*9a90*/  SYNCS.PHASECHK.TRANS64.TRYWAIT P0, [R0+URZ], R3 ;  /* 0x00000003000075a7 */ /* 0x0022a400080011ff */
[----:B--2---:R-:W-:Y:S05]  /*9aa0*/  @!P0 NANOSLEEP.SYNCS 0x989680 ;  /* 0x009896800000895d */ /* 0x004fea0003900000 */
[----:B------:R-:W2:Y:S02]  /*9ab0*/  @!P0 SYNCS.PHASECHK.TRANS64 P0, [R0+URZ], R3 ;  /* 0x00000003000085a7 */ /* 0x000ea400080010ff */
[----:B--2---:R-:W-:Y:S05]  /*9ac0*/  @!P0 BRA `(.L_x_156) ;  /* 0xfffffffc00f08947 */ /* 0x004fea000383ffff */
[----:B------:R-:W-:Y:S05]  /*9ad0*/  BRA `(.L_x_157) ;  /* 0xffffff94001c7947 */ /* 0x000fea000383ffff */
.L_x_54:
[----:B------:R-:W-:-:S07]  /*9ae0*/  MOV R0, UR5 ;  /* 0x0000000500007c02 */ /* 0x000fce0008000f00 */
.L_x_158:
[----:B-1----:R1:W2:Y:S02]  /*9af0*/  SYNCS.PHASECHK.TRANS64.TRYWAIT P0, [R0+URZ], R3 ;  /* 0x00000003000075a7 */ /* 0x0022a400080011ff */
[----:B--2---:R-:W-:Y:S05]  /*9b00*/  @!P0 NANOSLEEP.SYNCS 0x989680 ;  /* 0x009896800000895d */ /* 0x004fea0003900000 */
[----:B------:R-:W2:Y:S02]  /*9b10*/  @!P0 SYNCS.PHASECHK.TRANS64 P0, [R0+URZ], R3 ;  /* 0x00000003000085a7 */ /* 0x000ea400080010ff */
[----:B--2---:R-:W-:Y:S05]  /*9b20*/  @!P0 BRA `(.L_x_158) ;  /* 0xfffffffc00f08947 */ /* 0x004fea000383ffff */
[----:B------:R-:W-:Y:S05]  /*9b30*/  BRA `(.L_x_159) ;  /* 0xffffff9400287947 */ /* 0x000fea000383ffff */
.L_x_55:
[----:B------:R-:W-:-:S07]  /*9b40*/  MOV R0, UR5 ;  /* 0x0000000500007c02 */ /* 0x000fce0008000f00 */
.L_x_160:
[----:B-1----:R1:W2:Y:S02]  /*9b50*/  SYNCS.PHASECHK.TRANS64.TRYWAIT P0, [R0+URZ], R3 ;  /* 0x00000003000075a7 */ /* 0x0022a400080011ff */
[----:B--2---:R-:W-:Y:S05]  /*9b60*/  @!P0 NANOSLEEP.SYNCS 0x989680 ;  /* 0x009896800000895d */ /* 0x004fea0003900000 */
[----:B------:R-:W2:Y:S02]  /*9b70*/  @!P0 SYNCS.PHASECHK.TRANS64 P0, [R0+URZ], R3 ;  /* 0x00000003000085a7 */ /* 0x000ea400080010ff */
[----:B--2---:R-:W-:Y:S05]  /*9b80*/  @!P0 BRA `(.L_x_160) ;  /* 0xfffffffc00f08947 */ /* 0x004fea000383ffff */
[----:B------:R-:W-:Y:S05]  /*9b90*/  BRA `(.L_x_161) ;  /* 0xffffff9400347947 */ /* 0x000fea000383ffff */
.L_x_56:
[----:B------:R-:W-:-:S07]  /*9ba0*/  MOV R0, UR5 ;  /* 0x0000000500007c02 */ /* 0x000fce0008000f00 */
.L_x_162:
[----:B-1----:R1:W2:Y:S02]  /*9bb0*/  SYNCS.PHASECHK.TRANS64.TRYWAIT P0, [R0+URZ], R3 ;  /* 0x00000003000075a7 */ /* 0x0022a400080011ff */
[----:B--2---:R-:W-:Y:S05]  /*9bc0*/  @!P0 NANOSLEEP.SYNCS 0x989680 ;  /* 0x009896800000895d */ /* 0x004fea0003900000 */
[----:B------:R-:W2:Y:S02]  /*9bd0*/  @!P0 SYNCS.PHASECHK.TRANS64 P0, [R0+URZ], R3 ;  /* 0x00000003000085a7 */ /* 0x000ea400080010ff */
[----:B--2---:R-:W-:Y:S05]  /*9be0*/  @!P0 BRA `(.L_x_162) ;  /* 0xfffffffc00f08947 */ /* 0x004fea000383ffff */
[----:B------:R-:W-:Y:S05]  /*9bf0*/  BRA `(.L_x_163) ;  /* 0xffffff9400407947 */ /* 0x000fea000383ffff */
.L_x_57:
[----:B------:R-:W-:-:S07]  /*9c00*/  MOV R0, UR5 ;  /* 0x0000000500007c02 */ /* 0x000fce0008000f00 */
.L_x_164:
[----:B-1----:R1:W2:Y:S02]  /*9c10*/  SYNCS.PHASECHK.TRANS64.TRYWAIT P0, [R0+URZ], R3 ;  /* 0x00000003000075a7 */ /* 0x0022a400080011ff */
[----:B--2---:R-:W-:Y:S05]  /*9c20*/  @!P0 NANOSLEEP.SYNCS 0x989680 ;  /* 0x009896800000895d */ /* 0x004fea0003900000 */
[----:B------:R-:W2:Y:S02]  /*9c30*/  @!P0 SYNCS.PHASECHK.TRANS64 P0, [R0+URZ], R3 ;  /* 0x00000003000085a7 */ /* 0x000ea400080010ff */
[----:B--2---:R-:W-:Y:S05]  /*9c40*/  @!P0 BRA `(.L_x_164) ;  /* 0xfffffffc00f08947 */ /* 0x004fea000383ffff */
[----:B------:R-:W-:Y:S05]  /*9c50*/  BRA `(.L_x_165) ;  /* 0xffffff94004c7947 */ /* 0x000fea000383ffff */
.L_x_58:
[----:B------:R-:W-:-:S07]  /*9c60*/  MOV R0, UR5 ;  /* 0x0000000500007c02 */ /* 0x000fce0008000f00 */
.L_x_166:
[----:B-1----:R1:W2:Y:S02]  /*9c70*/  SYNCS.PHASECHK.TRANS64.TRYWAIT P0, [R0+URZ], R3 ;  /* 0x00000003000075a7 */ /* 0x0022a400080011ff */
[----:B--2---:R-:W-:Y:S05]  /*9c80*/  @!P0 NANOSLEEP.SYNCS 0x989680 ;  /* 0x009896800000895d */ /* 0x004fea0003900000 */
[----:B------:R-:W2:Y:S02]  /*9c90*/  @!P0 SYNCS.PHASECHK.TRANS64 P0, [R0+URZ], R3 ;  /* 0x00000003000085a7 */ /* 0x000ea400080010ff */
[----:B--2---:R-:W-:Y:S05]  /*9ca0*/  @!P0 BRA `(.L_x_166) ;  /* 0xfffffffc00f08947 */ /* 0x004fea000383ffff */
[----:B------:R-:W-:Y:S05]  /*9cb0*/  BRA `(.L_x_167) ;  /* 0xffffff9400587947 */ /* 0x000fea000383ffff */
.L_x_59:
[----:B------:R-:W-:-:S07]  /*9cc0*/  MOV R0, UR5 ;  /* 0x0000000500007c02 */ /* 0x000fce0008000f00 */
.L_x_168:
[----:B-1----:R1:W2:Y:S02]  /*9cd0*/  SYNCS.PHASECHK.TRANS64.TRYWAIT P0, [R0+URZ], R3 ;  /* 0x00000003000075a7 */ /* 0x0022a400080011ff */
[----:B--2---:R-:W-:Y:S05]  /*9ce0*/  @!P0 NANOSLEEP.SYNCS 0x989680 ;  /* 0x009896800000895d */ /* 0x004fea0003900000 */
[----:B------:R-:W2:Y:S02]  /*9cf0*/  @!P0 SYNCS.PHASECHK.TRANS64 P0, [R0+URZ], R3 ;  /* 0x00000003000085a7 */ /* 0x000ea400080010ff */
[----:B--2---:R-:W-:Y:S05]  /*9d00*/  @!P0 BRA `(.L_x_168) ;  /* 0xfffffffc00f08947 */ /* 0x004fea000383ffff */
[----:B------:R-:W-:Y:S05]  /*9d10*/  BRA `(.L_x_169) ;  /* 0xffffff9400647947 */ /* 0x000fea000383ffff */
.L_x_60:
[----:B------:R-:W-:-:S07]  /*9d20*/  MOV R0, UR5 ;  /* 0x0000000500007c02 */ /* 0x000fce0008000f00 */
.L_x_170:
[----:B-1----:R1:W2:Y:S02]  /*9d30*/  SYNCS.PHASECHK.TRANS64.TRYWAIT P0, [R0+URZ], R3 ;  /* 0x00000003000075a7 */ /* 0x0022a400080011ff */
[----:B--2---:R-:W-:Y:S05]  /*9d40*/  @!P0 NANOSLEEP.SYNCS 0x989680 ;  /* 0x009896800000895d */ /* 0x004fea0003900000 */
[----:B------:R-:W2:Y:S02]  /*9d50*/  @!P0 SYNCS.PHASECHK.TRANS64 P0, [R0+URZ], R3 ;  /* 0x00000003000085a7 */ /* 0x000ea400080010ff */
[----:B--2---:R-:W-:Y:S05]  /*9d60*/  @!P0 BRA `(.L_x_170) ;  /* 0xfffffffc00f08947 */ /* 0x004fea000383ffff */
[----:B------:R-:W-:Y:S05]  /*9d70*/  BRA `(.L_x_171) ;  /* 0xffffff9400707947 */ /* 0x000fea000383ffff */
.L_x_61:
[----:B------:R-:W-:-:S07]  /*9d80*/  MOV R0, UR5 ;  /* 0x0000000500007c02 */ /* 0x000fce0008000f00 */
.L_x_172:
[----:B-1----:R1:W2:Y:S02]  /*9d90*/  SYNCS.PHASECHK.TRANS64.TRYWAIT P0, [R0+URZ], R3 ;  /* 0x00000003000075a7 */ /* 0x0022a400080011ff */
[----:B--2---:R-:W-:Y:S05]  /*9da0*/  @!P0 NANOSLEEP.SYNCS 0x989680 ;  /* 0x009896800000895d */ /* 0x004fea0003900000 */
[----:B------:R-:W2:Y:S02]  /*9db0*/  @!P0 SYNCS.PHASECHK.TRANS64 P0, [R0+URZ], R3 ;  /* 0x00000003000085a7 */ /* 0x000ea400080010ff */
[----:B--2---:R-:W-:Y:S05]  /*9dc0*/  @!P0 BRA `(.L_x_172) ;  /* 0xfffffffc00f08947 */ /* 0x004fea000383ffff */
[----:B------:R-:W-:Y:S05]  /*9dd0*/  BRA `(.L_x_173) ;  /* 0xffffff94007c7947 */ /* 0x000fea000383ffff */
.L_x_62:
[----:B------:R-:W-:-:S07]  /*9de0*/  MOV R0, UR5 ;  /* 0x0000000500007c02 */ /* 0x000fce0008000f00 */
.L_x_174:
[----:B-1----:R1:W2:Y:S02]  /*9df0*/  SYNCS.PHASECHK.TRANS64.TRYWAIT P0, [R0+URZ], R3 ;  /* 0x00000003000075a7 */ /* 0x0022a400080011ff */
[----:B--2---:R-:W-:Y:S05]  /*9e00*/  @!P0 NANOSLEEP.SYNCS 0x989680 ;  /* 0x009896800000895d */ /* 0x004fea0003900000 */
[----:B------:R-:W2:Y:S02]  /*9e10*/  @!P0 SYNCS.PHASECHK.TRANS64 P0, [R0+URZ], R3 ;  /* 0x00000003000085a7 */ /* 0x000ea400080010ff */
[----:B--2---:R-:W-:Y:S05]  /*9e20*/  @!P0 BRA `(.L_x_174) ;  /* 0xfffffffc00f08947 */ /* 0x004fea000383ffff */
[----:B------:R-:W-:Y:S05]  /*9e30*/  BRA `(.L_x_175) ;  /* 0xffffff9400887947 */ /* 0x000fea000383ffff */
.L_x_63:
[----:B------:R-:W-:-:S07]  /*9e40*/  MOV R0, UR5 ;  /* 0x0000000500007c02 */ /* 0x000fce0008000f00 */
.L_x_176:
[----:B-1----:R1:W2:Y:S02]  /*9e50*/  SYNCS.PHASECHK.TRANS64.TRYWAIT P0, [R0+URZ], R3 ;  /* 0x00000003000075a7 */ /* 0x0022a400080011ff */
[----:B--2---:R-:W-:Y:S05]  /*9e60*/  @!P0 NANOSLEEP.SYNCS 0x989680 ;  /* 0x009896800000895d */ /* 0x004fea0003900000 */
[----:B------:R-:W2:Y:S02]  /*9e70*/  @!P0 SYNCS.PHASECHK.TRANS64 P0, [R0+URZ], R3 ;  /* 0x00000003000085a7 */ /* 0x000ea400080010ff */
[----:B--2---:R-:W-:Y:S05]  /*9e80*/  @!P0 BRA `(.L_x_176) ;  /* 0xfffffffc00f08947 */ /* 0x004fea000383ffff */
[----:B------:R-:W-:Y:S05]  /*9e90*/  BRA `(.L_x_177) ;  /* 0xffffff9400947947 */ /* 0x000fea000383ffff */
.L_x_64:
[----:B------:R-:W-:-:S07]  /*9ea0*/  MOV R0, UR5 ;  /* 0x0000000500007c02 */ /* 0x000fce0008000f00 */
.L_x_178:
[----:B-1----:R1:W2:Y:S02]  /*9eb0*/  SYNCS.PHASECHK.TRANS64.TRYWAIT P0, [R0+URZ], R3 ;  /* 0x00000003000075a7 */ /* 0x0022a400080011ff */
[----:B--2---:R-:W-:Y:S05]  /*9ec0*/  @!P0 NANOSLEEP.SYNCS 0x989680 ;  /* 0x009896800000895d */ /* 0x004fea0003900000 */
[----:B------:R-:W2:Y:S02]  /*9ed0*/  @!P0 SYNCS.PHASECHK.TRANS64 P0, [R0+URZ], R3 ;  /* 0x00000003000085a7 */ /* 0x000ea400080010ff */
[----:B--2---:R-:W-:Y:S05]  /*9ee0*/  @!P0 BRA `(.L_x_178) ;  /* 0xfffffffc00f08947 */ /* 0x004fea000383ffff */
[----:B------:R-:W-:Y:S05]  /*9ef0*/  BRA `(.L_x_179) ;  /* 0xffffff9400a07947 */ /* 0x000fea000383ffff */
.L_x_65:
[----:B------:R-:W-:-:S07]  /*9f00*/  MOV R0, UR5 ;  /* 0x0000000500007c02 */ /* 0x000fce0008000f00 */
.L_x_180:
[----:B-1----:R1:W2:Y:S02]  /*9f10*/  SYNCS.PHASECHK.TRANS64.TRYWAIT P0, [R0+URZ], R3 ;  /* 0x00000003000075a7 */ /* 0x0022a400080011ff */
[----:B--2---:R-:W-:Y:S05]  /*9f20*/  @!P0 NANOSLEEP.SYNCS 0x989680 ;  /* 0x009896800000895d */ /* 0x004fea0003900000 */
[----:B------:R-:W2:Y:S02]  /*9f30*/  @!P0 SYNCS.PHASECHK.TRANS64 P0, [R0+URZ], R3 ;  /* 0x00000003000085a7 */ /* 0x000ea400080010ff */
[----:B--2---:R-:W-:Y:S05]  /*9f40*/  @!P0 BRA `(.L_x_180) ;  /* 0xfffffffc00f08947 */ /* 0x004fea000383ffff */
[----:B------:R-:W-:Y:S05]  /*9f50*/  BRA `(.L_x_181) ;  /* 0xffffff9400ac7947 */ /* 0x000fea000383ffff */
.L_x_66:
[----:B------:R-:W-:-:S07]  /*9f60*/  MOV R0, UR5 ;  /* 0x0000000500007c02 */ /* 0x000fce0008000f00 */
.L_x_182:
[----:B-1----:R1:W2:Y:S02]  /*9f70*/  SYNCS.PHASECHK.TRANS64.TRYWAIT P0, [R0+URZ], R3 ;  /* 0x00000003000075a7 */ /* 0x0022a400080011ff */
[----:B--2---:R-:W-:Y:S05]  /*9f80*/  @!P0 NANOSLEEP.SYNCS 0x989680 ;  /* 0x009896800000895d */ /* 0x004fea0003900000 */
[----:B------:R-:W2:Y:S02]  /*9f90*/  @!P0 SYNCS.PHASECHK.TRANS64 P0, [R0+URZ], R3 ;  /* 0x00000003000085a7 */ /* 0x000ea400080010ff */
[----:B--2---:R-:W-:Y:S05]  /*9fa0*/  @!P0 BRA `(.L_x_182) ;  /* 0xfffffffc00f08947 */ /* 0x004fea000383ffff */
[----:B------:R-:W-:Y:S05]  /*9fb0*/  BRA `(.L_x_183) ;  /* 0xffffff9400b87947 */ /* 0x000fea000383ffff */
.L_x_69:
[----:B-1----:R1:W2:Y:S02]  /*9fc0*/  SYNCS.PHASECHK.TRANS64.TRYWAIT P0, [R2+URZ+0x210], R5 ;  /* 0x00021005020075a7 */ /* 0x0022a400080011ff */
[----:B--2---:R-:W-:Y:S05]  /*9fd0*/  @!P0 NANOSLEEP.SYNCS 0x989680 ;  /* 0x009896800000895d */ /* 0x004fea0003900000 */
[----:B------:R-:W2:Y:S02]  /*9fe0*/  @!P0 SYNCS.PHASECHK.TRANS64 P0, [R2+URZ+0x210], R5 ;  /* 0x00021005020085a7 */ /* 0x000ea400080010ff */
[----:B--2---:R-:W-:Y:S05]  /*9ff0*/  @!P0 BRA `(.L_x_69) ;  /* 0xfffffffc00f08947 */ /* 0x004fea000383ffff */
[----:B------:R-:W-:Y:S05]  /*a000*/  BRA `(.L_x_184) ;  /* 0xffffff9800147947 */ /* 0x000fea000383ffff */
.L_x_70:
[----:B------:R-:W-:-:S07]  /*a010*/  MOV R2, UR4 ;  /* 0x0000000400027c02 */ /* 0x000fce0008000f00 */
.L_x_185:
[----:B-1----:R1:W2:Y:S02]  /*a020*/  SYNCS.PHASECHK.TRANS64.TRYWAIT P0, [R2+URZ+0x1c0], R5 ;  /* 0x0001c005020075a7 */ /* 0x0022a400080011ff */
[----:B--2---:R-:W-:Y:S05]  /*a030*/  @!P0 NANOSLEEP.SYNCS 0x989680 ;  /* 0x009896800000895d */ /* 0x004fea0003900000 */
[----:B------:R-:W2:Y:S02]  /*a040*/  @!P0 SYNCS.PHASECHK.TRANS64 P0, [R2+URZ+0x1c0], R5 ;  /* 0x0001c005020085a7 */ /* 0x000ea400080010ff */
[----:B--2---:R-:W-:Y:S05]  /*a050*/  @!P0 BRA `(.L_x_185) ;  /* 0xfffffffc00f08947 */ /* 0x004fea000383ffff */
[----:B------:R-:W-:Y:S05]  /*a060*/  BRA `(.L_x_186) ;  /* 0xffffff9800247947 */ /* 0x000fea000383ffff */
.L_x_71:
[----:B-1----:R1:W2:Y:S02]  /*a070*/  SYNCS.PHASECHK.TRANS64.TRYWAIT P1, [R2+URZ+0x1b0], R5 ;  /* 0x0001b005020075a7 */ /* 0x0022a400080211ff */
[----:B--2---:R-:W-:Y:S05]  /*a080*/  @!P1 NANOSLEEP.SYNCS 0x989680 ;  /* 0x009896800000995d */ /* 0x004fea0003900000 */
[----:B------:R-:W2:Y:S02]  /*a090*/  @!P1 SYNCS.PHASECHK.TRANS64 P1, [R2+URZ+0x1b0], R5 ;  /* 0x0001b005020095a7 */ /* 0x000ea400080210ff */
[----:B--2---:R-:W-:Y:S05]  /*a0a0*/  @!P1 BRA `(.L_x_71) ;  /* 0xfffffffc00f09947 */ /* 0x004fea000383ffff */
[----:B------:R-:W-:Y:S05]  /*a0b0*/  BRA `(.L_x_187) ;  /* 0xffffff9800547947 */ /* 0x000fea000383ffff */
.L_x_74:
[----:B------:R-:W-:-:S07]  /*a0c0*/  MOV R0, UR4 ;  /* 0x0000000400007c02 */ /* 0x000fce0008000f00 */
.L_x_188:
[----:B-1----:R1:W2:Y:S02]  /*a0d0*/  SYNCS.PHASECHK.TRANS64.TRYWAIT P0, [R0+URZ+0x1c0], R3 ;  /* 0x0001c003000075a7 */ /* 0x0022a400080011ff */
[----:B--2---:R-:W-:Y:S05]  /*a0e0*/  @!P0 NANOSLEEP.SYNCS 0x989680 ;  /* 0x009896800000895d */ /* 0x004fea0003900000 */
[----:B------:R-:W2:Y:S02]  /*a0f0*/  @!P0 SYNCS.PHASECHK.TRANS64 P0, [R0+URZ+0x1c0], R3 ;  /* 0x0001c003000085a7 */ /* 0x000ea400080010ff */
[----:B--2---:R-:W-:Y:S05]  /*a100*/  @!P0 BRA `(.L_x_188) ;  /* 0xfffffffc00f08947 */ /* 0x004fea000383ffff */
[----:B------:R-:W-:Y:S05]  /*a110*/  BRA `(.L_x_73) ;  /* 0xffffff9800a87947 */ /* 0x000fea000383ffff */
.L_x_81:
[----:B-1----:R1:W2:Y:S02]  /*a120*/  SYNCS.PHASECHK.TRANS64.TRYWAIT P1, [R0+URZ+0x1b0], R5 ;  /* 0x0001b005000075a7 */ /* 0x0022a400080211ff */
[----:B--2---:R-:W-:Y:S05]  /*a130*/  @!P1 NANOSLEEP.SYNCS 0x989680 ;  /* 0x009896800000995d */ /* 0x004fea0003900000 */
[----:B------:R-:W2:Y:S02]  /*a140*/  @!P1 SYNCS.PHASECHK.TRANS64 P1, [R0+URZ+0x1b0], R5 ;  /* 0x0001b005000095a7 */ /* 0x000ea400080210ff */
[----:B--2---:R-:W-:Y:S05]  /*a150*/  @!P1 BRA `(.L_x_81) ;  /* 0xfffffffc00f09947 */ /* 0x004fea000383ffff */
[----:B------:R-:W-:Y:S05]  /*a160*/  BRA `(.L_x_189) ;  /* 0xffffffa000047947 */ /* 0x000fea000383ffff */
.L_x_82:
[----:B------:R-:W-:-:S07]  /*a170*/  MOV R3, UR18 ;  /* 0x0000001200037c02 */ /* 0x000fce0008000f00 */
.L_x_190:
[----:B-1----:R1:W2:Y:S02]  /*a180*/  SYNCS.PHASECHK.TRANS64.TRYWAIT P0, [R3+URZ+0x1f0], R0 ;  /* 0x0001f000030075a7 */ /* 0x0022a400080011ff */
[----:B--2---:R-:W-:Y:S05]  /*a190*/  @!P0 NANOSLEEP.SYNCS 0x989680 ;  /* 0x009896800000895d */ /* 0x004fea0003900000 */
[----:B------:R-:W2:Y:S02]  /*a1a0*/  @!P0 SYNCS.PHASECHK.TRANS64 P0, [R3+URZ+0x1f0], R0 ;  /* 0x0001f000030085a7 */ /* 0x000ea400080010ff */
[----:B--2---:R-:W-:Y:S05]  /*a1b0*/  @!P0 BRA `(.L_x_190) ;  /* 0xfffffffc00f08947 */ /* 0x004fea000383ffff */
[----:B------:R-:W-:Y:S05]  /*a1c0*/  BRA `(.L_x_191) ;  /* 0xffffffa000387947 */ /* 0x000fea000383ffff */
.L_x_85:
[----:B------:R-:W-:Y:S07]  /*a1d0*/  MOV R0, UR6 ;  /* 0x0000000600007c02 */ /* 0x000fee0008000f00 */
.L_x_192:
[----:B-1----:R1:W2:Y:S02]  /*a1e0*/  SYNCS.PHASECHK.TRANS64.TRYWAIT P0, [R0+URZ], R3 ;  /* 0x00000003000075a7 */ /* 0x0022a400080011ff */
[----:B--2---:R-:W-:Y:S05]  /*a1f0*/  @!P0 NANOSLEEP.SYNCS 0x989680 ;  /* 0x009896800000895d */ /* 0x004fea0003900000 */
[----:B------:R-:W2:Y:S02]  /*a200*/  @!P0 SYNCS.PHASECHK.TRANS64 P0, [R0+URZ], R3 ;  /* 0x00000003000085a7 */ /* 0x000ea400080010ff */
[----:B--2---:R-:W-:Y:S05]  /*a210*/  @!P0 BRA `(.L_x_192) ;  /* 0xfffffffc00f08947 */ /* 0x004fea000383ffff */
[----:B------:R-:W-:Y:S05]  /*a220*/  BRA `(.L_x_84) ;  /* 0xffffffa000587947 */ /* 0x000fea000383ffff */
.L_x_88:
[----:B------:R-:W-:-:S07]  /*a230*/  MOV R0, UR4 ;  /* 0x0000000400007c02 */ /* 0x000fce0008000f00 */
.L_x_193:
[----:B--2---:R2:W4:Y:S02]  /*a240*/  SYNCS.PHASECHK.TRANS64.TRYWAIT P0, [R0+URZ], R3 ;  /* 0x00000003000075a7 */ /* 0x00452400080011ff */
[----:B----4-:R-:W-:Y:S05]  /*a250*/  @!P0 NANOSLEEP.SYNCS 0x989680 ;  /* 0x009896800000895d */ /* 0x010fea0003900000 */
[----:B------:R-:W4:Y:S02]  /*a260*/  @!P0 SYNCS.PHASECHK.TRANS64 P0, [R0+URZ], R3 ;  /* 0x00000003000085a7 */ /* 0x000f2400080010ff */
[----:B----4-:R-:W-:Y:S05]  /*a270*/  @!P0 BRA `(.L_x_193) ;  /* 0xfffffffc00f08947 */ /* 0x010fea000383ffff */
[----:B------:R-:W-:Y:S05]  /*a280*/  BRA `(.L_x_194) ;  /* 0xffffffa000f87947 */ /* 0x000fea000383ffff */
.L_x_89:
[----:B------:R-:W-:-:S07]  /*a290*/  MOV R0, UR5 ;  /* 0x0000000500007c02 */ /* 0x000fce0008000f00 */
.L_x_195:
[----:B-1----:R1:W2:Y:S02]  /*a2a0*/  SYNCS.PHASECHK.TRANS64.TRYWAIT P0, [R0+URZ], R3 ;  /* 0x00000003000075a7 */ /* 0x0022a400080011ff */
[----:B--2---:R-:W-:Y:S05]  /*a2b0*/  @!P0 NANOSLEEP.SYNCS 0x989680 ;  /* 0x009896800000895d */ /* 0x004fea0003900000 */
[----:B------:R-:W2:Y:S02]  /*a2c0*/  @!P0 SYNCS.PHASECHK.TRANS64 P0, [R0+URZ], R3 ;  /* 0x00000003000085a7 */ /* 0x000ea400080010ff */
[----:B--2---:R-:W-:Y:S05]  /*a2d0*/  @!P0 BRA `(.L_x_195) ;  /* 0xfffffffc00f08947 */ /* 0x004fea000383ffff */
[----:B------:R-:W-:Y:S05]  /*a2e0*/  BRA `(.L_x_196) ;  /* 0xffffffa400047947 */ /* 0x000fea000383ffff */
.L_x_90:
[----:B------:R-:W-:-:S07]  /*a2f0*/  MOV R0, UR5 ;  /* 0x0000000500007c02 */ /* 0x000fce0008000f00 */
.L_x_197:
[----:B-1----:R1:W2:Y:S02]  /*a300*/  SYNCS.PHASECHK.TRANS64.TRYWAIT P0, [R0+URZ], R3 ;  /* 0x00000003000075a7 */ /* 0x0022a400080011ff */
[----:B--2---:R-:W-:Y:S05]  /*a310*/  @!P0 NANOSLEEP.SYNCS 0x989680 ;  /* 0x009896800000895d */ /* 0x004fea0003900000 */
[----:B------:R-:W2:Y:S02]  /*a320*/  @!P0 SYNCS.PHASECHK.TRANS64 P0, [R0+URZ], R3 ;  /* 0x00000003000085a7 */ /* 0x000ea400080010ff */
[----:B--2---:R-:W-:Y:S05]  /*a330*/  @!P0 BRA `(.L_x_197) ;  /* 0xfffffffc00f08947 */ /* 0x004fea000383ffff */
[----:B------:R-:W-:Y:S05]  /*a340*/  BRA `(.L_x_198) ;  /* 0xffffffa400107947 */ /* 0x000fea000383ffff */
.L_x_91:
[----:B------:R-:W-:-:S07]  /*a350*/  MOV R0, UR4 ;  /* 0x0000000400007c02 */ /* 0x000fce0008000f00 */
.L_x_199:
[----:B-1----:R1:W2:Y:S02]  /*a360*/  SYNCS.PHASECHK.TRANS64.TRYWAIT P0, [R0+URZ], R3 ;  /* 0x00000003000075a7 */ /* 0x0022a400080011ff */
[----:B--2---:R-:W-:Y:S05]  /*a370*/  @!P0 NANOSLEEP.SYNCS 0x989680 ;  /* 0x009896800000895d */ /* 0x004fea0003900000 */
[----:B------:R-:W2:Y:S02]  /*a380*/  @!P0 SYNCS.PHASECHK.TRANS64 P0, [R0+URZ], R3 ;  /* 0x00000003000085a7 */ /* 0x000ea400080010ff */
[----:B--2---:R-:W-:Y:S05]  /*a390*/  @!P0 BRA `(.L_x_199) ;  /* 0xfffffffc00f08947 */ /* 0x004fea000383ffff */
[----:B------:R-:W-:Y:S05]  /*a3a0*/  BRA `(.L_x_200) ;  /* 0xffffffa4001c7947 */ /* 0x000fea000383ffff */
.L_x_96:
[----:B--2---:R2:W3:Y:S02]  /*a3b0*/  SYNCS.PHASECHK.TRANS64.TRYWAIT P0, [R12+URZ+0x1b0], R9 ;  /* 0x0001b0090c0075a7 */ /* 0x0044e400080011ff */
[----:B---3--:R-:W-:Y:S05]  /*a3c0*/  @!P0 NANOSLEEP.SYNCS 0x989680 ;  /* 0x009896800000895d */ /* 0x008fea0003900000 */
[----:B------:R-:W3:Y:S02]  /*a3d0*/  @!P0 SYNCS.PHASECHK.TRANS64 P0, [R12+URZ+0x1b0], R9 ;  /* 0x0001b0090c0085a7 */ /* 0x000ee400080010ff */
[----:B---3--:R-:W-:Y:S05]  /*a3e0*/  @!P0 BRA `(.L_x_96) ;  /* 0xfffffffc00f08947 */ /* 0x008fea000383ffff */
[----:B------:R-:W-:Y:S05]  /*a3f0*/  BRA `(.L_x_201) ;  /* 0xffffffa800347947 */ /* 0x000fea000383ffff */
.L_x_99:
[----:B------:R-:W-:Y:S07]  /*a400*/  MOV R0, UR21 ;  /* 0x0000001500007c02 */ /* 0x000fee0008000f00 */
.L_x_202:
[----:B--2---:R2:W3:Y:S02]  /*a410*/  SYNCS.PHASECHK.TRANS64.TRYWAIT P2, [R0+URZ+0x1a8], R11 ;  /* 0x0001a80b000075a7 */ /* 0x0044e400080411ff */
[----:B---3--:R-:W-:Y:S05]  /*a420*/  @!P2 NANOSLEEP.SYNCS 0x989680 ;  /* 0x009896800000a95d */ /* 0x008fea0003900000 */
[----:B------:R-:W3:Y:S02]  /*a430*/  @!P2 SYNCS.PHASECHK.TRANS64 P2, [R0+URZ+0x1a8], R11 ;  /* 0x0001a80b0000a5a7 */ /* 0x000ee400080410ff */
[----:B---3--:R-:W-:Y:S05]  /*a440*/  @!P2 BRA `(.L_x_202) ;  /* 0xfffffffc00f0a947 */ /* 0x008fea000383ffff */
[----:B------:R-:W-:Y:S05]  /*a450*/  BRA `(.L_x_98) ;  /* 0xffffffac009c7947 */ /* 0x000fea000383ffff */
.L_x_102:
[----:B--2---:R-:W-:Y:S07]  /*a460*/  MOV R0, UR21 ;  /* 0x0000001500007c02 */ /* 0x004fee0008000f00 */
.L_x_203:
[----:B--2---:R2:W3:Y:S02]  /*a470*/  SYNCS.PHASECHK.TRANS64.TRYWAIT P0, [R0+URZ+0x190], R9 ;  /* 0x00019009000075a7 */ /* 0x0044e400080011ff */
[----:B---3--:R-:W-:Y:S05]  /*a480*/  @!P0 NANOSLEEP.SYNCS 0x989680 ;  /* 0x009896800000895d */ /* 0x008fea0003900000 */
[----:B------:R-:W3:Y:S02]  /*a490*/  @!P0 SYNCS.PHASECHK.TRANS64 P0, [R0+URZ+0x190], R9 ;  /* 0x00019009000085a7 */ /* 0x000ee400080010ff */
[----:B---3--:R-:W-:Y:S05]  /*a4a0*/  @!P0 BRA `(.L_x_203) ;  /* 0xfffffffc00f08947 */ /* 0x008fea000383ffff */
[----:B------:R-:W-:Y:S05]  /*a4b0*/  BRA `(.L_x_204) ;  /* 0xffffffac00f87947 */ /* 0x000fea000383ffff */
.L_x_103:
[----:B------:R-:W-:Y:S07]  /*a4c0*/  MOV R0, UR21 ;  /* 0x0000001500007c02 */ /* 0x000fee0008000f00 */
.L_x_205:
[----:B--2---:R2:W3:Y:S02]  /*a4d0*/  SYNCS.PHASECHK.TRANS64.TRYWAIT P0, [R0+URZ+0x198], R9 ;  /* 0x00019809000075a7 */ /* 0x0044e400080011ff */
[----:B---3--:R-:W-:Y:S05]  /*a4e0*/  @!P0 NANOSLEEP.SYNCS 0x989680 ;  /* 0x009896800000895d */ /* 0x008fea0003900000 */
[----:B------:R-:W3:Y:S02]  /*a4f0*/  @!P0 SYNCS.PHASECHK.TRANS64 P0, [R0+URZ+0x198], R9 ;  /* 0x00019809000085a7 */ /* 0x000ee400080010ff */
[----:B---3--:R-:W-:Y:S05]  /*a500*/  @!P0 BRA `(.L_x_205) ;  /* 0xfffffffc00f08947 */ /* 0x008fea000383ffff */
[----:B------:R-:W-:Y:S05]  /*a510*/  BRA `(.L_x_206) ;  /* 0xffffffb000347947 */ /* 0x000fea000383ffff */
.L_x_105:
[----:B------:R-:W-:-:S07]  /*a520*/  MOV R0, UR21 ;  /* 0x0000001500007c02 */ /* 0x000fce0008000f00 */
.L_x_207:
[----:B---3--:R3:W4:Y:S02]  /*a530*/  SYNCS.PHASECHK.TRANS64.TRYWAIT P0, [R0+URZ+0x190], R3 ;  /* 0x00019003000075a7 */ /* 0x00872400080011ff */
[----:B----4-:R-:W-:Y:S05]  /*a540*/  @!P0 NANOSLEEP.SYNCS 0x989680 ;  /* 0x009896800000895d */ /* 0x010fea0003900000 */
[----:B------:R-:W4:Y:S02]  /*a550*/  @!P0 SYNCS.PHASECHK.TRANS64 P0, [R0+URZ+0x190], R3 ;  /* 0x00019003000085a7 */ /* 0x000f2400080010ff */
[----:B----4-:R-:W-:Y:S05]  /*a560*/  @!P0 BRA `(.L_x_207) ;  /* 0xfffffffc00f08947 */ /* 0x010fea000383ffff */
[----:B------:R-:W-:Y:S05]  /*a570*/  BRA `(.L_x_208) ;  /* 0xffffffb000a87947 */ /* 0x000fea000383ffff */
.L_x_107:
[----:B-1----:R1:W2:Y:S02]  /*a580*/  SYNCS.PHASECHK.TRANS64.TRYWAIT P0, [R3+URZ+0x1b0], R0 ;  /* 0x0001b000030075a7 */ /* 0x0022a400080011ff */
[----:B--2---:R-:W-:Y:S05]  /*a590*/  @!P0 NANOSLEEP.SYNCS 0x989680 ;  /* 0x009896800000895d */ /* 0x004fea0003900000 */
[----:B------:R-:W2:Y:S02]  /*a5a0*/  @!P0 SYNCS.PHASECHK.TRANS64 P0, [R3+URZ+0x1b0], R0 ;  /* 0x0001b000030085a7 */ /* 0x000ea400080010ff */
[----:B--2---:R-:W-:Y:S05]  /*a5b0*/  @!P0 BRA `(.L_x_107) ;  /* 0xfffffffc00f08947 */ /* 0x004fea000383ffff */
[----:B------:R-:W-:Y:S05]  /*a5c0*/  BRA `(.L_x_209) ;  /* 0xffffffb400687947 */ /* 0x000fea000383ffff */
.L_x_118:
[----:B-1----:R1:W2:Y:S02]  /*a5d0*/  SYNCS.PHASECHK.TRANS64.TRYWAIT P1, [R3+URZ+0x180], R0 ;  /* 0x00018000030075a7 */ /* 0x0022a400080211ff */
[----:B--2---:R-:W-:Y:S05]  /*a5e0*/  @!P1 NANOSLEEP.SYNCS 0x989680 ;  /* 0x009896800000995d */ /* 0x004fea0003900000 */
[----:B------:R-:W2:Y:S02]  /*a5f0*/  @!P1 SYNCS.PHASECHK.TRANS64 P1, [R3+URZ+0x180], R0 ;  /* 0x00018000030095a7 */ /* 0x000ea400080210ff */
[----:B--2---:R-:W-:Y:S05]  /*a600*/  @!P1 BRA `(.L_x_118) ;  /* 0xfffffffc00f09947 */ /* 0x004fea000383ffff */
[----:B------:R-:W-:Y:S05]  /*a610*/  BRA `(.L_x_117) ;  /* 0xffffffc000e47947 */ /* 0x000fea000383ffff */
.L_x_120:
[----:B--2---:R2:W4:Y:S02]  /*a620*/  SYNCS.PHASECHK.TRANS64.TRYWAIT P0, [R186+URZ+0x1d0], R5 ;  /* 0x0001d005ba0075a7 */ /* 0x00452400080011ff */
[----:B----4-:R-:W-:Y:S05]  /*a630*/  @!P0 NANOSLEEP.SYNCS 0x989680 ;  /* 0x009896800000895d */ /* 0x010fea0003900000 */
[----:B------:R-:W4:Y:S02]  /*a640*/  @!P0 SYNCS.PHASECHK.TRANS64 P0, [R186+URZ+0x1d0], R5 ;  /* 0x0001d005ba0085a7 */ /* 0x000f2400080010ff */
[----:B----4-:R-:W-:Y:S05]  /*a650*/  @!P0 BRA `(.L_x_120) ;  /* 0xfffffffc00f08947 */ /* 0x010fea000383ffff */
[----:B------:R-:W-:Y:S05]  /*a660*/  BRA `(.L_x_119) ;  /* 0xffffffc400407947 */ /* 0x000fea000383ffff */
.L_x_129:
[----:B--2---:R2:W3:Y:S02]  /*a670*/  SYNCS.PHASECHK.TRANS64.TRYWAIT P0, [R193+URZ+0x180], R0 ;  /* 0x00018000c10075a7 */ /* 0x0044e400080011ff */
[----:B---3--:R-:W-:Y:S05]  /*a680*/  @!P0 NANOSLEEP.SYNCS 0x989680 ;  /* 0x009896800000895d */ /* 0x008fea0003900000 */
[----:B------:R-:W3:Y:S02]  /*a690*/  @!P0 SYNCS.PHASECHK.TRANS64 P0, [R193+URZ+0x180], R0 ;  /* 0x00018000c10085a7 */ /* 0x000ee400080010ff */
[----:B---3--:R-:W-:Y:S05]  /*a6a0*/  @!P0 BRA `(.L_x_129) ;  /* 0xfffffffc00f08947 */ /* 0x008fea000383ffff */
[----:B------:R-:W-:Y:S05]  /*a6b0*/  BRA `(.L_x_128) ;  /* 0xffffffd8004c7947 */ /* 0x000fea000383ffff */
        .weak           $__internal_0_$__cuda_sm10x_tcgen05_guardrail_trap_col_being_dealloced_not_returned_by_alloc
        .type           $__internal_0_$__cuda_sm10x_tcgen05_guardrail_trap_col_being_dealloced_not_returned_by_alloc,@function
        .size           $__internal_0_$__cuda_sm10x_tcgen05_guardrail_trap_col_being_dealloced_not_returned_by_alloc,($__internal_1_$__cuda_sm10x_tcgen05_guardrail_trap_phase_invalid_during_alloc - $__internal_0_$__cuda_sm10x_tcgen05_guardrail_trap_col_being_dealloced_not_returned_by_alloc)
$__internal_0_$__cuda_sm10x_tcgen05_guardrail_trap_col_being_dealloced_not_returned_by_alloc:
[----:B------:R-:W-:Y:S05]  /*a6c0*/  BPT.TRAP 0x1 ;  /* 0x000000040000795c */ /* 0x000fea0000300000 */
[----:B------:R-:W-:-:S04]  /*a6d0*/  HFMA2 R3, -RZ, RZ, 0, 0 ;  /* 0x00000000ff037431 */ /* 0x000fc800000001ff */
[----:B------:R-:W-:Y:S05]  /*a6e0*/  RET.REL.NODEC R2 `(_ZN7cutlass13device_kernelINS_4gemm6kernel13GemmUniversalIN4cute5tupleIJiiiiEEENS1_10collective13CollectiveMmaINS1_35MainloopSm100TmaUmmaWarpSpecializedILi24ELi2ELi4ENS5_IJNS4_1CILi1EEENSA_ILi4EEESB_EEEEENS5_IJNSA_ILi128EEESF_NSA_ILi32EEEEEENS_12float_e4m3_tENS5_IJlSB_lEEESI_SJ_NS4_8TiledMMAINS4_8MMA_AtomIJNS4_10MMA_TraitsINS4_19SM100_MMA_F8F6F4_SSEJSI_SI_fSF_SF_NS4_17integral_constantINS4_4UMMA5MajorELSQ_0EEESR_NSO_INSP_7ScaleInELSS_0EEEST_EEEEEENS4_6LayoutINS5_IJSB_SB_SB_EEENS5_IJNSA_ILi0EEESY_SY_EEEEENS5_IJNS4_10UnderscoreES11_S11_EEEEENS4_23SM90_TMA_LOAD_MULTICASTENS4_14ComposedLayoutINS4_7SwizzleILi1ELi4ELi3EEENS4_18smem_ptr_flag_bitsILi8EEENSW_INS5_IJNSA_ILi8EEESG_EEENS5_IJSG_SB_EEEEEEEvNS4_8identityENS4_13SM90_TMA_LOADES1E_vS1F_EENS_8epilogue10collective18CollectiveEpilogueINS1I_23Sm100TmaWarpSpecializedILi2ELi2ELi64ELb0ELb0EEEJSH_NS5_IJNSW_ISF_SB_EENSW_INSA_ILi64EEESB_EEEEESI_SJ_SI_SJ_NS1I_6fusion15FusionCallbacksIS1M_NS1R_17LinearCombinationISI_fSI_fLNS_15FloatRoundStyleE2EEESH_S1Q_JEEENS4_5SM1004TMEM4LOAD26SM100_TMEM_LOAD_32dp32b64xES1G_NS15_INS16_ILi2ELi4ELi3EEES19_NSW_INS5_IJS1A_S1O_EEENS5_IJS1O_SB_EEEEEEENS4_39AutoVectorizingCopyWithAssumedAlignmentILi128EEENS4_14SM90_TMA_STOREES25_S27_S27_EEEvvEEEEvNT_6ParamsE) ;  /* 0xffffff5802447950 */ /* 0x000fea0003c3ffff */
        .weak           $__internal_1_$__cuda_sm10x_tcgen05_guardrail_trap_phase_invalid_during_alloc
        .type           $__internal_1_$__cuda_sm10x_tcgen05_guardrail_trap_phase_invalid_during_alloc,@function
        .size           $__internal_1_$__cuda_sm10x_tcgen05_guardrail_trap_phase_invalid_during_alloc,($__internal_2_$__cuda_sm10x_tcgen05_guardrail_trap_unallocated_columns_being_dealloced - $__internal_1_$__cuda_sm10x_tcgen05_guardrail_trap_phase_invalid_during_alloc)
$__internal_1_$__cuda_sm10x_tcgen05_guardrail_trap_phase_invalid_during_alloc:
[----:B------:R-:W-:Y:S05]  /*a6f0*/  BPT.TRAP 0x1 ;  /* 0x000000040000795c */ /* 0x000fea0000300000 */
[----:B------:R-:W-:-:S04]  /*a700*/  MOV R5, 0x0 ;  /* 0x0000000000057802 */ /* 0x000fc80000000f00 */
[----:B------:R-:W-:Y:S05]  /*a710*/  RET.REL.NODEC R4 `(_ZN7cutlass13device_kernelINS_4gemm6kernel13GemmUniversalIN4cute5tupleIJiiiiEEENS1_10collective13CollectiveMmaINS1_35MainloopSm100TmaUmmaWarpSpecializedILi24ELi2ELi4ENS5_IJNS4_1CILi1EEENSA_ILi4EEESB_EEEEENS5_IJNSA_ILi128EEESF_NSA_ILi32EEEEEENS_12float_e4m3_tENS5_IJlSB_lEEESI_SJ_NS4_8TiledMMAINS4_8MMA_AtomIJNS4_10MMA_TraitsINS4_19SM100_MMA_F8F6F4_SSEJSI_SI_fSF_SF_NS4_17integral_constantINS4_4UMMA5MajorELSQ_0EEESR_NSO_INSP_7ScaleInELSS_0EEEST_EEEEEENS4_6LayoutINS5_IJSB_SB_SB_EEENS5_IJNSA_ILi0EEESY_SY_EEEEENS5_IJNS4_10UnderscoreES11_S11_EEEEENS4_23SM90_TMA_LOAD_MULTICASTENS4_14ComposedLayoutINS4_7SwizzleILi1ELi4ELi3EEENS4_18smem_ptr_flag_bitsILi8EEENSW_INS5_IJNSA_ILi8EEESG_EEENS5_IJSG_SB_EEEEEEEvNS4_8identityENS4_13SM90_TMA_LOADES1E_vS1F_EENS_8epilogue10collective18CollectiveEpilogueINS1I_23Sm100TmaWarpSpecializedILi2ELi2ELi64ELb0ELb0EEEJSH_NS5_IJNSW_ISF_SB_EENSW_INSA_ILi64EEESB_EEEEESI_SJ_SI_SJ_NS1I_6fusion15FusionCallbacksIS1M_NS1R_17LinearCombinationISI_fSI_fLNS_15FloatRoundStyleE2EEESH_S1Q_JEEENS4_5SM1004TMEM4LOAD26SM100_TMEM_LOAD_32dp32b64xES1G_NS15_INS16_ILi2ELi4ELi3EEES19_NSW_INS5_IJS1A_S1O_EEENS5_IJS1O_SB_EEEEEEENS4_39AutoVectorizingCopyWithAssumedAlignmentILi128EEENS4_14SM90_TMA_STOREES25_S27_S27_EEEvvEEEEvNT_6ParamsE) ;  /* 0xffffff5804387950 */ /* 0x000fea0003c3ffff */
        .weak           $__internal_2_$__cuda_sm10x_tcgen05_guardrail_trap_unallocated_columns_being_dealloced
        .type           $__internal_2_$__cuda_sm10x_tcgen05_guardrail_trap_unallocated_columns_being_dealloced,@function
        .size           $__internal_2_$__cuda_sm10x_tcgen05_guardrail_trap_unallocated_columns_being_dealloced,(.L_x_211 - $__internal_2_$__cuda_sm10x_tcgen05_guardrail_trap_unallocated_columns_being_dealloced)
$__internal_2_$__cuda_sm10x_tcgen05_guardrail_trap_unallocated_columns_being_dealloced:
[----:B------:R-:W-:Y:S05]  /*a720*/  BPT.TRAP 0x1 ;  /* 0x000000040000795c */ /* 0x000fea0000300000 */
[----:B------:R-:W-:-:S04]  /*a730*/  HFMA2 R3, -RZ, RZ, 0, 0 ;  /* 0x00000000ff037431 */ /* 0x000fc800000001ff */
[----:B------:R-:W-:Y:S05]  /*a740*/  RET.REL.NODEC R2 `(_ZN7cutlass13device_kernelINS_4gemm6kernel13GemmUniversalIN4cute5tupleIJiiiiEEENS1_10collective13CollectiveMmaINS1_35MainloopSm100TmaUmmaWarpSpecializedILi24ELi2ELi4ENS5_IJNS4_1CILi1EEENSA_ILi4EEESB_EEEEENS5_IJNSA_ILi128EEESF_NSA_ILi32EEEEEENS_12float_e4m3_tENS5_IJlSB_lEEESI_SJ_NS4_8TiledMMAINS4_8MMA_AtomIJNS4_10MMA_TraitsINS4_19SM100_MMA_F8F6F4_SSEJSI_SI_fSF_SF_NS4_17integral_constantINS4_4UMMA5MajorELSQ_0EEESR_NSO_INSP_7ScaleInELSS_0EEEST_EEEEEENS4_6LayoutINS5_IJSB_SB_SB_EEENS5_IJNSA_ILi0EEESY_SY_EEEEENS5_IJNS4_10UnderscoreES11_S11_EEEEENS4_23SM90_TMA_LOAD_MULTICASTENS4_14ComposedLayoutINS4_7SwizzleILi1ELi4ELi3EEENS4_18smem_ptr_flag_bitsILi8EEENSW_INS5_IJNSA_ILi8EEESG_EEENS5_IJSG_SB_EEEEEEEvNS4_8identityENS4_13SM90_TMA_LOADES1E_vS1F_EENS_8epilogue10collective18CollectiveEpilogueINS1I_23Sm100TmaWarpSpecializedILi2ELi2ELi64ELb0ELb0EEEJSH_NS5_IJNSW_ISF_SB_EENSW_INSA_ILi64EEESB_EEEEESI_SJ_SI_SJ_NS1I_6fusion15FusionCallbacksIS1M_NS1R_17LinearCombinationISI_fSI_fLNS_15FloatRoundStyleE2EEESH_S1Q_JEEENS4_5SM1004TMEM4LOAD26SM100_TMEM_LOAD_32dp32b64xES1G_NS15_INS16_ILi2ELi4ELi3EEES19_NSW_INS5_IJS1A_S1O_EEENS5_IJS1O_SB_EEEEEEENS4_39AutoVectorizingCopyWithAssumedAlignmentILi128EEENS4_14SM90_TMA_STOREES25_S27_S27_EEEvvEEEEvNT_6ParamsE) ;  /* 0xffffff58022c7950 */ /* 0x000fea0003c3ffff */
.L_x_210:
[----:B------:R-:W-:-:S00]  /*a750*/  BRA `(.L_x_210) ;  /* 0xfffffffc00fc7947 */ /* 0x000fc0000383ffff */
[----:B------:R-:W-:-:S00]  /*a760*/  NOP ;  /* 0x0000000000007918 */ /* 0x000fc00000000000 */
        /* <DEDUP_REMOVED lines=9> */
.L_x_211:


//--------------------- .nv.global.init           --------------------------
	.section	.nv.global.init,"aw",@progbits
.nv.global.init:
	.type		$str$27,@object
	.size		$str$27,($str$28 - $str$27)
$str$27:
        /*0000*/ 	.byte	0x28, 0x61, 0x64, 0x64, 0x72, 0x65, 0x73, 0x73, 0x20, 0x26, 0x20, 0x6d, 0x61, 0x73, 0x6b, 0x29
        /*0010*/ 	.byte	0x20, 0x3d, 0x3d, 0x20, 0x30, 0x00
	.type		$str$28,@object
	.size		$str$28,($str$26 - $str$28)
$str$28:
        /*0016*/ 	.byte	0x2f, 0x74, 0x6d, 0x70, 0x2f, 0x63, 0x75, 0x74, 0x6c, 0x61, 0x73, 0x73, 0x5f, 0x73, 0x77, 0x65
        /*0026*/ 	.byte	0x65, 0x70, 0x5f, 0x73, 0x72, 0x63, 0x2f, 0x69, 0x6e, 0x63, 0x6c, 0x75, 0x64, 0x65, 0x2f, 0x63
        /*0036*/ 	.byte	0x75, 0x74, 0x65, 0x2f, 0x70, 0x6f, 0x69, 0x6e, 0x74, 0x65, 0x72, 0x5f, 0x66, 0x6c, 0x61, 0x67
        /*0046*/ 	.byte	0x67, 0x65, 0x64, 0x2e, 0x68, 0x70, 0x70, 0x00
	.type		$str$26,@object
	.size		$str$26,($str$25 - $str$26)
$str$26:
        /*004e*/ 	.byte	0x2f, 0x74, 0x6d, 0x70, 0x2f, 0x63, 0x75, 0x74, 0x6c, 0x61, 0x73, 0x73, 0x5f, 0x73, 0x77, 0x65
        /*005e*/ 	.byte	0x65, 0x70, 0x5f, 0x73, 0x72, 0x63, 0x2f, 0x69, 0x6e, 0x63, 0x6c, 0x75, 0x64, 0x65, 0x2f, 0x63
        /*006e*/ 	.byte	0x75, 0x74, 0x65, 0x2f, 0x61, 0x74, 0x6f, 0x6d, 0x2f, 0x63, 0x6f, 0x70, 0x79, 0x5f, 0x74, 0x72
        /*007e*/ 	.byte	0x61, 0x69, 0x74, 0x73, 0x5f, 0x73, 0x6d, 0x31, 0x30, 0x30, 0x2e, 0x68, 0x70, 0x70, 0x00
	.type		$str$25,@object
	.size		$str$25,(__unnamed_1 - $str$25)
$str$25:
        /*008d*/ 	.byte	0x28, 0x28, 0x75, 0x69, 0x6e, 0x74, 0x33, 0x32, 0x5f, 0x74, 0x28, 0x74, 0x68, 0x72, 0x65, 0x61
        /*009d*/ 	.byte	0x64, 0x49, 0x64, 0x78, 0x2e, 0x78, 0x29, 0x20, 0x2f, 0x20, 0x33, 0x32, 0x29, 0x20, 0x25, 0x20
        /*00ad*/ 	.byte	0x34, 0x29, 0x20, 0x3d, 0x3d, 0x20, 0x28, 0x28, 0x28, 0x74, 0x6d, 0x65, 0x6d, 0x5f, 0x61, 0x64
        /*00bd*/ 	.byte	0x64, 0x72, 0x20, 0x3e, 0x3e, 0x20, 0x31, 0x36, 0x29, 0x20, 0x2f, 0x20, 0x33, 0x32, 0x29, 0x20
        /*00cd*/ 	.byte	0x25, 0x20, 0x34, 0x29, 0x00
	.type		__unnamed_1,@object
	.size		__unnamed_1,(__unnamed_2 - __unnamed_1)
__unnamed_1:
        /*00d2*/ 	.byte	0x61, 0x75, 0x74, 0x6f, 0x20, 0x63, 0x75, 0x74, 0x65, 0x3a, 0x3a, 0x61, 0x73, 0x5f, 0x70, 0x6f
        /* <DEDUP_REMOVED lines=24> */
        /*0262*/ 	.byte	0x43, 0x3c, 0x38, 0x31, 0x39, 0x32, 0x3e, 0x3e, 0x3e, 0x3e, 0x5d, 0x00
	.type		__unnamed_2,@object
	.size		__unnamed_2,(.L_2 - __unnamed_2)
__unnamed_2:
        /* <DEDUP_REMOVED lines=42> */
        /*050e*/ 	.byte	0x3e, 0x3e, 0x3e, 0x3e, 0x5d, 0x00
.L_2:


//--------------------- .nv.shared._ZN7cutlass13device_kernelINS_4gemm6kernel13GemmUniversalIN4cute5tupleIJiiiiEEENS1_10collective13CollectiveMmaINS1_35MainloopSm100TmaUmmaWarpSpecializedILi24ELi2ELi4ENS5_IJNS4_1CILi1EEENSA_ILi4EEESB_EEEEENS5_IJNSA_ILi128EEESF_NSA_ILi32EEEEEENS_12float_e4m3_tENS5_IJlSB_lEEESI_SJ_NS4_8TiledMMAINS4_8MMA_AtomIJNS4_10MMA_TraitsINS4_19SM100_MMA_F8F6F4_SSEJSI_SI_fSF_SF_NS4_17integral_constantINS4_4UMMA5MajorELSQ_0EEESR_NSO_INSP_7ScaleInELSS_0EEEST_EEEEEENS4_6LayoutINS5_IJSB_SB_SB_EEENS5_IJNSA_ILi0EEESY_SY_EEEEENS5_IJNS4_10UnderscoreES11_S11_EEEEENS4_23SM90_TMA_LOAD_MULTICASTENS4_14ComposedLayoutINS4_7SwizzleILi1ELi4ELi3EEENS4_18smem_ptr_flag_bitsILi8EEENSW_INS5_IJNSA_ILi8EEESG_EEENS5_IJSG_SB_EEEEEEEvNS4_8identityENS4_13SM90_TMA_LOADES1E_vS1F_EENS_8epilogue10collective18CollectiveEpilogueINS1I_23Sm100TmaWarpSpecializedILi2ELi2ELi64ELb0ELb0EEEJSH_NS5_IJNSW_ISF_SB_EENSW_INSA_ILi64EEESB_EEEEESI_SJ_SI_SJ_NS1I_6fusion15FusionCallbacksIS1M_NS1R_17LinearCombinationISI_fSI_fLNS_15FloatRoundStyleE2EEESH_S1Q_JEEENS4_5SM1004TMEM4LOAD26SM100_TMEM_LOAD_32dp32b64xES1G_NS15_INS16_ILi2ELi4ELi3EEES19_NSW_INS5_IJS1A_S1O_EEENS5_IJS1O_SB_EEEEEEENS4_39AutoVectorizingCopyWithAssumedAlignmentILi128EEENS4_14SM90_TMA_STOREES25_S27_S27_EEEvvEEEEvNT_6ParamsE --------------------------
	.section	.nv.shared._ZN7cutlass13device_kernelINS_4gemm6kernel13GemmUniversalIN4cute5tupleIJiiiiEEENS1_10collective13CollectiveMmaINS1_35MainloopSm100TmaUmmaWarpSpecializedILi24ELi2ELi4ENS5_IJNS4_1CILi1EEENSA_ILi4EEESB_EEEEENS5_IJNSA_ILi128EEESF_NSA_ILi32EEEEEENS_12float_e4m3_tENS5_IJlSB_lEEESI_SJ_NS4_8TiledMMAINS4_8MMA_AtomIJNS4_10MMA_TraitsINS4_19SM100_MMA_F8F6F4_SSEJSI_SI_fSF_SF_NS4_17integral_constantINS4_4UMMA5MajorELSQ_0EEESR_NSO_INSP_7ScaleInELSS_0EEEST_EEEEEENS4_6LayoutINS5_IJSB_SB_SB_EEENS5_IJNSA_ILi0EEESY_SY_EEEEENS5_IJNS4_10UnderscoreES11_S11_EEEEENS4_23SM90_TMA_LOAD_MULTICASTENS4_14ComposedLayoutINS4_7SwizzleILi1ELi4ELi3EEENS4_18smem_ptr_flag_bitsILi8EEENSW_INS5_IJNSA_ILi8EEESG_EEENS5_IJSG_SB_EEEEEEEvNS4_8identityENS4_13SM90_TMA_LOADES1E_vS1F_EENS_8epilogue10collective18CollectiveEpilogueINS1I_23Sm100TmaWarpSpecializedILi2ELi2ELi64ELb0ELb0EEEJSH_NS5_IJNSW_ISF_SB_EENSW_INSA_ILi64EEESB_EEEEESI_SJ_SI_SJ_NS1I_6fusion15FusionCallbacksIS1M_NS1R_17LinearCombinationISI_fSI_fLNS_15FloatRoundStyleE2EEESH_S1Q_JEEENS4_5SM1004TMEM4LOAD26SM100_TMEM_LOAD_32dp32b64xES1G_NS15_INS16_ILi2ELi4ELi3EEES19_NSW_INS5_IJS1A_S1O_EEENS5_IJS1O_SB_EEEEEEENS4_39AutoVectorizingCopyWithAssumedAlignmentILi128EEENS4_14SM90_TMA_STOREES25_S27_S27_EEEvvEEEEvNT_6ParamsE,"aw",@nobits
	.sectionflags	@""
	.align	16
	.zero		1024


//--------------------- .nv.shared.reserved.0     --------------------------
	.section	.nv.shared.reserved.0,"aw",@nobits
	.weak		__nv_reservedSMEM_offset_0_alias
	.size		__nv_reservedSMEM_offset_0_alias, 0, 64
	.other		__nv_reservedSMEM_offset_0_alias,@"STO_CUDA_RESERVED_SHARED STV_DEFAULT"
__nv_reservedSMEM_offset_0_alias:
	.zero		0
.nv.shared.reserved.0:
	.zero		64
	.weak		__nv_reservedSMEM_tcgen05_partition
	.type		__nv_reservedSMEM_tcgen05_partition,@object
	.size		__nv_reservedSMEM_tcgen05_partition,(.L_0 - __nv_reservedSMEM_tcgen05_partition)
__nv_reservedSMEM_tcgen05_partition:
	.zero		32
.L_0:


//--------------------- .nv.global                --------------------------
	.section	.nv.global,"aw",@nobits
.nv.global:
	.type		_ZN40_INTERNAL_6b169b42_4_k_cu_d23d87e1_219024cute1_E,@object
	.size		_ZN40_INTERNAL_6b169b42_4_k_cu_d23d87e1_219024cute1_E,(_ZN40_INTERNAL_6b169b42_4_k_cu_d23d87e1_219024cuda3std3__45__cpo6cbeginE - _ZN40_INTERNAL_6b169b42_4_k_cu_d23d87e1_219024cute1_E)
_ZN40_INTERNAL_6b169b42_4_k_cu_d23d87e1_219024cute1_E:
	.zero		1
	.type		_ZN40_INTERNAL_6b169b42_4_k_cu_d23d87e1_219024cuda3std3__45__cpo6cbeginE,@object
	.size		_ZN40_INTERNAL_6b169b42_4_k_cu_d23d87e1_219024cuda3std3__45__cpo6cbeginE,(_ZN40_INTERNAL_6b169b42_4_k_cu_d23d87e1_219024cuda3std3__48in_placeE - _ZN40_INTERNAL_6b169b42_4_k_cu_d23d87e1_219024cuda3std3__45__cpo6cbeginE)
_ZN40_INTERNAL_6b169b42_4_k_cu_d23d87e1_219024cuda3std3__45__cpo6cbeginE:
	.zero		1
	.type		_ZN40_INTERNAL_6b169b42_4_k_cu_d23d87e1_219024cuda3std3__48in_placeE,@object
	.size		_ZN40_INTERNAL_6b169b42_4_k_cu_d23d87e1_219024cuda3std3__48in_placeE,(_ZN40_INTERNAL_6b169b42_4_k_cu_d23d87e1_219024cuda3std6ranges3__45__cpo9iter_moveE - _ZN40_INTERNAL_6b169b42_4_k_cu_d23d87e1_219024cuda3std3__48in_placeE)
_ZN40_INTERNAL_6b169b42_4_k_cu_d23d87e1_219024cuda3std3__48in_placeE:
	.zero		1
	.type		_ZN40_INTERNAL_6b169b42_4_k_cu_d23d87e1_219024cuda3std6ranges3__45__cpo9iter_moveE,@object
	.size		_ZN40_INTERNAL_6b169b42_4_k_cu_d23d87e1_219024cuda3std6ranges3__45__cpo9iter_moveE,(_ZN40_INTERNAL_6b169b42_4_k_cu_d23d87e1_219024cuda3std3__45__cpo5beginE - _ZN40_INTERNAL_6b169b42_4_k_cu_d23d87e1_219024cuda3std6ranges3__45__cpo9iter_moveE)
_ZN40_INTERNAL_6b169b42_4_k_cu_d23d87e1_219024cuda3std6ranges3__45__cpo9iter_moveE:
	.zero		1
	.type		_ZN40_INTERNAL_6b169b42_4_k_cu_d23d87e1_219024cuda3std3__45__cpo5beginE,@object
	.size		_ZN40_INTERNAL_6b169b42_4_k_cu_d23d87e1_219024cuda3std3__45__cpo5beginE,(_ZN40_INTERNAL_6b169b42_4_k_cu_d23d87e1_219024cuda3std3__442_GLOBAL__N__6b169b42_4_k_cu_d23d87e1_219026ignoreE - _ZN40_INTERNAL_6b169b42_4_k_cu_d23d87e1_219024cuda3std3__45__cpo5beginE)
_ZN40_INTERNAL_6b169b42_4_k_cu_d23d87e1_219024cuda3std3__45__cpo5beginE:
	.zero		1
	.type		_ZN40_INTERNAL_6b169b42_4_k_cu_d23d87e1_219024cuda3std3__442_GLOBAL__N__6b169b42_4_k_cu_d23d87e1_219026ignoreE,@object
	.size		_ZN40_INTERNAL_6b169b42_4_k_cu_d23d87e1_219024cuda3std3__442_GLOBAL__N__6b169b42_4_k_cu_d23d87e1_219026ignoreE,(_ZN40_INTERNAL_6b169b42_4_k_cu_d23d87e1_219024cute7productE - _ZN40_INTERNAL_6b169b42_4_k_cu_d23d87e1_219024cuda3std3__442_GLOBAL__N__6b169b42_4_k_cu_d23d87e1_219026ignoreE)
_ZN40_INTERNAL_6b169b42_4_k_cu_d23d87e1_219024cuda3std3__442_GLOBAL__N__6b169b42_4_k_cu_d23d87e1_219026ignoreE:
	.zero		1
	.type		_ZN40_INTERNAL_6b169b42_4_k_cu_d23d87e1_219024cute7productE,@object
	.size		_ZN40_INTERNAL_6b169b42_4_k_cu_d23d87e1_219024cute7productE,(_ZN40_INTERNAL_6b169b42_4_k_cu_d23d87e1_219024cuda3std3__45__cpo3endE - _ZN40_INTERNAL_6b169b42_4_k_cu_d23d87e1_219024cute7productE)
_ZN40_INTERNAL_6b169b42_4_k_cu_d23d87e1_219024cute7productE:
	.zero		1
	.type		_ZN40_INTERNAL_6b169b42_4_k_cu_d23d87e1_219024cuda3std3__45__cpo3endE,@object
	.size		_ZN40_INTERNAL_6b169b42_4_k_cu_d23d87e1_219024cuda3std3__45__cpo3endE,(_ZN40_INTERNAL_6b169b42_4_k_cu_d23d87e1_219024cuda3std3__419piecewise_constructE - _ZN40_INTERNAL_6b169b42_4_k_cu_d23d87e1_219024cuda3std3__45__cpo3endE)
_ZN40_INTERNAL_6b169b42_4_k_cu_d23d87e1_219024cuda3std3__45__cpo3endE:
	.zero		1
	.type		_ZN40_INTERNAL_6b169b42_4_k_cu_d23d87e1_219024cuda3std3__419piecewise_constructE,@object
	.size		_ZN40_INTERNAL_6b169b42_4_k_cu_d23d87e1_219024cuda3std3__419piecewise_constructE,(_ZN40_INTERNAL_6b169b42_4_k_cu_d23d87e1_219024cuda3std3__45__cpo4cendE - _ZN40_INTERNAL_6b169b42_4_k_cu_d23d87e1_219024cuda3std3__419piecewise_constructE)
_ZN40_INTERNAL_6b169b42_4_k_cu_d23d87e1_219024cuda3std3__419piecewise_constructE:
	.zero		1
	.type		_ZN40_INTERNAL_6b169b42_4_k_cu_d23d87e1_219024cuda3std3__45__cpo4cendE,@object
	.size		_ZN40_INTERNAL_6b169b42_4_k_cu_d23d87e1_219024cuda3std3__45__cpo4cendE,(_ZN40_INTERNAL_6b169b42_4_k_cu_d23d87e1_219024cuda3std6ranges3__45__cpo4swapE - _ZN40_INTERNAL_6b169b42_4_k_cu_d23d87e1_219024cuda3std3__45__cpo4cendE)
_ZN40_INTERNAL_6b169b42_4_k_cu_d23d87e1_219024cuda3std3__45__cpo4cendE:
	.zero		1
	.type		_ZN40_INTERNAL_6b169b42_4_k_cu_d23d87e1_219024cuda3std6ranges3__45__cpo4swapE,@object
	.size		_ZN40_INTERNAL_6b169b42_4_k_cu_d23d87e1_219024cuda3std6ranges3__45__cpo4swapE,(.L_10 - _ZN40_INTERNAL_6b169b42_4_k_cu_d23d87e1_219024cuda3std6ranges3__45__cpo4swapE)
_ZN40_INTERNAL_6b169b42_4_k_cu_d23d87e1_219024cuda3std6ranges3__45__cpo4swapE:
	.zero		1
.L_10:


//--------------------- .nv.constant0._ZN7cutlass13device_kernelINS_4gemm6kernel13GemmUniversalIN4cute5tupleIJiiiiEEENS1_10collective13CollectiveMmaINS1_35MainloopSm100TmaUmmaWarpSpecializedILi24ELi2ELi4ENS5_IJNS4_1CILi1EEENSA_ILi4EEESB_EEEEENS5_IJNSA_ILi128EEESF_NSA_ILi32EEEEEENS_12float_e4m3_tENS5_IJlSB_lEEESI_SJ_NS4_8TiledMMAINS4_8MMA_AtomIJNS4_10MMA_TraitsINS4_19SM100_MMA_F8F6F4_SSEJSI_SI_fSF_SF_NS4_17integral_constantINS4_4UMMA5MajorELSQ_0EEESR_NSO_INSP_7ScaleInELSS_0EEEST_EEEEEENS4_6LayoutINS5_IJSB_SB_SB_EEENS5_IJNSA_ILi0EEESY_SY_EEEEENS5_IJNS4_10UnderscoreES11_S11_EEEEENS4_23SM90_TMA_LOAD_MULTICASTENS4_14ComposedLayoutINS4_7SwizzleILi1ELi4ELi3EEENS4_18smem_ptr_flag_bitsILi8EEENSW_INS5_IJNSA_ILi8EEESG_EEENS5_IJSG_SB_EEEEEEEvNS4_8identityENS4_13SM90_TMA_LOADES1E_vS1F_EENS_8epilogue10collective18CollectiveEpilogueINS1I_23Sm100TmaWarpSpecializedILi2ELi2ELi64ELb0ELb0EEEJSH_NS5_IJNSW_ISF_SB_EENSW_INSA_ILi64EEESB_EEEEESI_SJ_SI_SJ_NS1I_6fusion15FusionCallbacksIS1M_NS1R_17LinearCombinationISI_fSI_fLNS_15FloatRoundStyleE2EEESH_S1Q_JEEENS4_5SM1004TMEM4LOAD26SM100_TMEM_LOAD_32dp32b64xES1G_NS15_INS16_ILi2ELi4ELi3EEES19_NSW_INS5_IJS1A_S1O_EEENS5_IJS1O_SB_EEEEEEENS4_39AutoVectorizingCopyWithAssumedAlignmentILi128EEENS4_14SM90_TMA_STOREES25_S27_S27_EEEvvEEEEvNT_6ParamsE --------------------------
	.section	.nv.constant0._ZN7cutlass13device_kernelINS_4gemm6kernel13GemmUniversalIN4cute5tupleIJiiiiEEENS1_10collective13CollectiveMmaINS1_35MainloopSm100TmaUmmaWarpSpecializedILi24ELi2ELi4ENS5_IJNS4_1CILi1EEENSA_ILi4EEESB_EEEEENS5_IJNSA_ILi128EEESF_NSA_ILi32EEEEEENS_12float_e4m3_tENS5_IJlSB_lEEESI_SJ_NS4_8TiledMMAINS4_8MMA_AtomIJNS4_10MMA_TraitsINS4_19SM100_MMA_F8F6F4_SSEJSI_SI_fSF_SF_NS4_17integral_constantINS4_4UMMA5MajorELSQ_0EEESR_NSO_INSP_7ScaleInELSS_0EEEST_EEEEEENS4_6LayoutINS5_IJSB_SB_SB_EEENS5_IJNSA_ILi0EEESY_SY_EEEEENS5_IJNS4_10UnderscoreES11_S11_EEEEENS4_23SM90_TMA_LOAD_MULTICASTENS4_14ComposedLayoutINS4_7SwizzleILi1ELi4ELi3EEENS4_18smem_ptr_flag_bitsILi8EEENSW_INS5_IJNSA_ILi8EEESG_EEENS5_IJSG_SB_EEEEEEEvNS4_8identityENS4_13SM90_TMA_LOADES1E_vS1F_EENS_8epilogue10collective18CollectiveEpilogueINS1I_23Sm100TmaWarpSpecializedILi2ELi2ELi64ELb0ELb0EEEJSH_NS5_IJNSW_ISF_SB_EENSW_INSA_ILi64EEESB_EEEEESI_SJ_SI_SJ_NS1I_6fusion15FusionCallbacksIS1M_NS1R_17LinearCombinationISI_fSI_fLNS_15FloatRoundStyleE2EEESH_S1Q_JEEENS4_5SM1004TMEM4LOAD26SM100_TMEM_LOAD_32dp32b64xES1G_NS15_INS16_ILi2ELi4ELi3EEES19_NSW_INS5_IJS1A_S1O_EEENS5_IJS1O_SB_EEEEEEENS4_39AutoVectorizingCopyWithAssumedAlignmentILi128EEENS4_14SM90_TMA_STOREES25_S27_S27_EEEvvEEEEvNT_6ParamsE,"a",@progbits
	.sectionflags	@""
	.align	4
.nv.constant0._ZN7cutlass13device_kernelINS_4gemm6kernel13GemmUniversalIN4cute5tupleIJiiiiEEENS1_10collective13CollectiveMmaINS1_35MainloopSm100TmaUmmaWarpSpecializedILi24ELi2ELi4ENS5_IJNS4_1CILi1EEENSA_ILi4EEESB_EEEEENS5_IJNSA_ILi128EEESF_NSA_ILi32EEEEEENS_12float_e4m3_tENS5_IJlSB_lEEESI_SJ_NS4_8TiledMMAINS4_8MMA_AtomIJNS4_10MMA_TraitsINS4_19SM100_MMA_F8F6F4_SSEJSI_SI_fSF_SF_NS4_17integral_constantINS4_4UMMA5MajorELSQ_0EEESR_NSO_INSP_7ScaleInELSS_0EEEST_EEEEEENS4_6LayoutINS5_IJSB_SB_SB_EEENS5_IJNSA_ILi0EEESY_SY_EEEEENS5_IJNS4_10UnderscoreES11_S11_EEEEENS4_23SM90_TMA_LOAD_MULTICASTENS4_14ComposedLayoutINS4_7SwizzleILi1ELi4ELi3EEENS4_18smem_ptr_flag_bitsILi8EEENSW_INS5_IJNSA_ILi8EEESG_EEENS5_IJSG_SB_EEEEEEEvNS4_8identityENS4_13SM90_TMA_LOADES1E_vS1F_EENS_8epilogue10collective18CollectiveEpilogueINS1I_23Sm100TmaWarpSpecializedILi2ELi2ELi64ELb0ELb0EEEJSH_NS5_IJNSW_ISF_SB_EENSW_INSA_ILi64EEESB_EEEEESI_SJ_SI_SJ_NS1I_6fusion15FusionCallbacksIS1M_NS1R_17LinearCombinationISI_fSI_fLNS_15FloatRoundStyleE2EEESH_S1Q_JEEENS4_5SM1004TMEM4LOAD26SM100_TMEM_LOAD_32dp32b64xES1G_NS15_INS16_ILi2ELi4ELi3EEES19_NSW_INS5_IJS1A_S1O_EEENS5_IJS1O_SB_EEEEEEENS4_39AutoVectorizingCopyWithAssumedAlignmentILi128EEENS4_14SM90_TMA_STOREES25_S27_S27_EEEvvEEEEvNT_6ParamsE:
	.zero		2944


//--------------------- SYMBOLS --------------------------

	.type		.nv.reservedSmem.offset0,@object
	.size		.nv.reservedSmem.offset0,0x4
	.type		.nv.reservedSmem.cap,@object
	.size		.nv.reservedSmem.cap,0x4
	.type		__assertfail,@function
